	.target	sm_103a

	.elftype	@"ET_EXEC"


//--------------------- .note.nv.tkinfo           --------------------------
	.section	.note.nv.tkinfo,"",@"SHT_NOTE"
	.sectionflags	@"SHF_NOTE_NV_TKINFO"
	.tkinfo
        /*0018*/ 	.word	0x00000002
        /*0030*/ 	.string	""
        /*0030*/ 	.string	"ptxas"
        /*0030*/ 	.string	"Cuda compilation tools, release 13.0, V13.0.88"
        /*0030*/ 	.string	"Build cuda_13.0.r13.0/compiler.36424714_0"
        /*0030*/ 	.string	"-arch sm_103a -m 64 "



//--------------------- .note.nv.cuinfo           --------------------------
	.section	.note.nv.cuinfo,"",@"SHT_NOTE"
	.sectionflags	@"SHF_NOTE_NV_CUINFO"
        /*0018*/ 	.short	0x0002
        /*001a*/ 	.short	0x0067
        /*001c*/ 	.short	0x0082
	.zero		2


//--------------------- .nv.info                  --------------------------
	.section	.nv.info,"",@"SHT_CUDA_INFO"
	.align	4


	//----- nvinfo : EIATTR_REGCOUNT
	.align		4
        /*0000*/ 	.byte	0x04, 0x2f
        /*0002*/ 	.short	(.L_12 - .L_11)
	.align		4
.L_11:
        /*0004*/ 	.word	index@(_ZN7cutlass13device_kernelIN5flash11enable_sm90INS1_16FlashAttnFwdSm90INS1_25CollectiveMainloopFwdSm90ILi2EN4cute5tupleIJNS5_1CILi1EEES8_S8_EEENS6_IJNS7_ILi192EEENS7_ILi160EEENS7_ILi64EEEEEELi64ENS_12float_e4m3_tEfNS_4arch4Sm90ELb1ELb0ELb1ELb1ELb0ELb1ELb0ELb1ELb1ELb1ELb1ELb0EEENS1_21CollectiveEpilogueFwdINS6_IJSA_SC_SB_EEES9_NS_10bfloat16_tESG_Li384ELb1ELb1ELb1ELb1EEENS1_36VarlenDynamicPersistentTileSchedulerILi192ELi160ELi384ELi128ELb1ELb1ELb1ELb1ELb1ELb1EEEEEEEEEvNT_6ParamsE)
        /*0008*/ 	.word	0x00000004


	//----- nvinfo : EIATTR_FRAME_SIZE
	.align		4
.L_12:
        /*000c*/ 	.byte	0x04, 0x11
        /*000e*/ 	.short	(.L_14 - .L_13)
	.align		4
.L_13:
        /*0010*/ 	.word	index@(_ZN7cutlass13device_kernelIN5flash11enable_sm90INS1_16FlashAttnFwdSm90INS1_25CollectiveMainloopFwdSm90ILi2EN4cute5tupleIJNS5_1CILi1EEES8_S8_EEENS6_IJNS7_ILi192EEENS7_ILi160EEENS7_ILi64EEEEEELi64ENS_12float_e4m3_tEfNS_4arch4Sm90ELb1ELb0ELb1ELb1ELb0ELb1ELb0ELb1ELb1ELb1ELb1ELb0EEENS1_21CollectiveEpilogueFwdINS6_IJSA_SC_SB_EEES9_NS_10bfloat16_tESG_Li384ELb1ELb1ELb1ELb1EEENS1_36VarlenDynamicPersistentTileSchedulerILi192ELi160ELi384ELi128ELb1ELb1ELb1ELb1ELb1ELb1EEEEEEEEEvNT_6ParamsE)
        /*0014*/ 	.word	0x00000000


	//----- nvinfo : EIATTR_REGCOUNT
	.align		4
.L_14:
        /*0018*/ 	.byte	0x04, 0x2f
        /*001a*/ 	.short	(.L_16 - .L_15)
	.align		4
.L_15:
        /*001c*/ 	.word	index@(_ZN7cutlass13device_kernelIN5flash11enable_sm90INS1_16FlashAttnFwdSm90INS1_25CollectiveMainloopFwdSm90ILi2EN4cute5tupleIJNS5_1CILi1EEES8_S8_EEENS6_IJNS7_ILi192EEENS7_ILi160EEENS7_ILi64EEEEEELi64ENS_12float_e4m3_tEfNS_4arch4Sm90ELb1ELb0ELb1ELb1ELb0ELb0ELb0ELb1ELb1ELb1ELb1ELb0EEENS1_21CollectiveEpilogueFwdINS6_IJSA_SC_SB_EEES9_NS_10bfloat16_tESG_Li384ELb1ELb1ELb1ELb1EEENS1_36VarlenDynamicPersistentTileSchedulerILi192ELi160ELi384ELi128ELb1ELb1ELb1ELb1ELb1ELb1EEEEEEEEEvNT_6ParamsE)
        /*0020*/ 	.word	0x00000004


	//----- nvinfo : EIATTR_FRAME_SIZE
	.align		4
.L_16:
        /*0024*/ 	.byte	0x04, 0x11
        /*0026*/ 	.short	(.L_18 - .L_17)
	.align		4
.L_17:
        /*0028*/ 	.word	index@(_ZN7cutlass13device_kernelIN5flash11enable_sm90INS1_16FlashAttnFwdSm90INS1_25CollectiveMainloopFwdSm90ILi2EN4cute5tupleIJNS5_1CILi1EEES8_S8_EEENS6_IJNS7_ILi192EEENS7_ILi160EEENS7_ILi64EEEEEELi64ENS_12float_e4m3_tEfNS_4arch4Sm90ELb1ELb0ELb1ELb1ELb0ELb0ELb0ELb1ELb1ELb1ELb1ELb0EEENS1_21CollectiveEpilogueFwdINS6_IJSA_SC_SB_EEES9_NS_10bfloat16_tESG_Li384ELb1ELb1ELb1ELb1EEENS1_36VarlenDynamicPersistentTileSchedulerILi192ELi160ELi384ELi128ELb1ELb1ELb1ELb1ELb1ELb1EEEEEEEEEvNT_6ParamsE)
        /*002c*/ 	.word	0x00000000


	//----- nvinfo : EIATTR_REGCOUNT
	.align		4
.L_18:
        /*0030*/ 	.byte	0x04, 0x2f
        /*0032*/ 	.short	(.L_20 - .L_19)
	.align		4
.L_19:
        /*0034*/ 	.word	index@(_ZN7cutlass13device_kernelIN5flash11enable_sm90INS1_16FlashAttnFwdSm90INS1_25CollectiveMainloopFwdSm90ILi2EN4cute5tupleIJNS5_1CILi1EEES8_S8_EEENS6_IJNS7_ILi192EEENS7_ILi160EEENS7_ILi64EEEEEELi64ENS_12float_e4m3_tEfNS_4arch4Sm90ELb1ELb0ELb1ELb0ELb0ELb0ELb0ELb1ELb1ELb1ELb1ELb0EEENS1_21CollectiveEpilogueFwdINS6_IJSA_SC_SB_EEES9_NS_10bfloat16_tESG_Li384ELb0ELb1ELb1ELb1EEENS1_19SingleTileSchedulerILb0ELb1ELb1ELi192EEEEEEEEEvNT_6ParamsE)
        /*0038*/ 	.word	0x00000004


	//----- nvinfo : EIATTR_FRAME_SIZE
	.align		4
.L_20:
        /*003c*/ 	.byte	0x04, 0x11
        /*003e*/ 	.short	(.L_22 - .L_21)
	.align		4
.L_21:
        /*0040*/ 	.word	index@(_ZN7cutlass13device_kernelIN5flash11enable_sm90INS1_16FlashAttnFwdSm90INS1_25CollectiveMainloopFwdSm90ILi2EN4cute5tupleIJNS5_1CILi1EEES8_S8_EEENS6_IJNS7_ILi192EEENS7_ILi160EEENS7_ILi64EEEEEELi64ENS_12float_e4m3_tEfNS_4arch4Sm90ELb1ELb0ELb1ELb0ELb0ELb0ELb0ELb1ELb1ELb1ELb1ELb0EEENS1_21CollectiveEpilogueFwdINS6_IJSA_SC_SB_EEES9_NS_10bfloat16_tESG_Li384ELb0ELb1ELb1ELb1EEENS1_19SingleTileSchedulerILb0ELb1ELb1ELi192EEEEEEEEEvNT_6ParamsE)
        /*0044*/ 	.word	0x00000000


	//----- nvinfo : EIATTR_REGCOUNT
	.align		4
.L_22:
        /*0048*/ 	.byte	0x04, 0x2f
        /*004a*/ 	.short	(.L_24 - .L_23)
	.align		4
.L_23:
        /*004c*/ 	.word	index@(_ZN7cutlass13device_kernelIN5flash11enable_sm90INS1_16FlashAttnFwdSm90INS1_25CollectiveMainloopFwdSm90ILi2EN4cute5tupleIJNS5_1CILi1EEES8_S8_EEENS6_IJNS7_ILi192EEENS7_ILi160EEENS7_ILi64EEEEEELi64ENS_12float_e4m3_tEfNS_4arch4Sm90ELb0ELb1ELb1ELb1ELb0ELb1ELb0ELb1ELb1ELb1ELb1ELb0EEENS1_21CollectiveEpilogueFwdINS6_IJSA_SC_SB_EEES9_NS_10bfloat16_tESG_Li384ELb1ELb1ELb1ELb1EEENS1_36VarlenDynamicPersistentTileSchedulerILi192ELi160ELi384ELi128ELb1ELb1ELb1ELb1ELb0ELb1EEEEEEEEEvNT_6ParamsE)
        /*0050*/ 	.word	0x00000004


	//----- nvinfo : EIATTR_FRAME_SIZE
	.align		4
.L_24:
        /*0054*/ 	.byte	0x04, 0x11
        /*0056*/ 	.short	(.L_26 - .L_25)
	.align		4
.L_25:
        /*0058*/ 	.word	index@(_ZN7cutlass13device_kernelIN5flash11enable_sm90INS1_16FlashAttnFwdSm90INS1_25CollectiveMainloopFwdSm90ILi2EN4cute5tupleIJNS5_1CILi1EEES8_S8_EEENS6_IJNS7_ILi192EEENS7_ILi160EEENS7_ILi64EEEEEELi64ENS_12float_e4m3_tEfNS_4arch4Sm90ELb0ELb1ELb1ELb1ELb0ELb1ELb0ELb1ELb1ELb1ELb1ELb0EEENS1_21CollectiveEpilogueFwdINS6_IJSA_SC_SB_EEES9_NS_10bfloat16_tESG_Li384ELb1ELb1ELb1ELb1EEENS1_36VarlenDynamicPersistentTileSchedulerILi192ELi160ELi384ELi128ELb1ELb1ELb1ELb1ELb0ELb1EEEEEEEEEvNT_6ParamsE)
        /*005c*/ 	.word	0x00000000


	//----- nvinfo : EIATTR_REGCOUNT
	.align		4
.L_26:
        /*0060*/ 	.byte	0x04, 0x2f
        /*0062*/ 	.short	(.L_28 - .L_27)
	.align		4
.L_27:
        /*0064*/ 	.word	index@(_ZN7cutlass13device_kernelIN5flash11enable_sm90INS1_16FlashAttnFwdSm90INS1_25CollectiveMainloopFwdSm90ILi2EN4cute5tupleIJNS5_1CILi1EEES8_S8_EEENS6_IJNS7_ILi192EEENS7_ILi160EEENS7_ILi64EEEEEELi64ENS_12float_e4m3_tEfNS_4arch4Sm90ELb0ELb1ELb1ELb1ELb0ELb0ELb0ELb1ELb1ELb1ELb1ELb0EEENS1_21CollectiveEpilogueFwdINS6_IJSA_SC_SB_EEES9_NS_10bfloat16_tESG_Li384ELb1ELb1ELb1ELb1EEENS1_36VarlenDynamicPersistentTileSchedulerILi192ELi160ELi384ELi128ELb1ELb1ELb1ELb1ELb0ELb1EEEEEEEEEvNT_6ParamsE)
        /*0068*/ 	.word	0x00000004


	//----- nvinfo : EIATTR_FRAME_SIZE
	.align		4
.L_28:
        /*006c*/ 	.byte	0x04, 0x11
        /*006e*/ 	.short	(.L_30 - .L_29)
	.align		4
.L_29:
        /*0070*/ 	.word	index@(_ZN7cutlass13device_kernelIN5flash11enable_sm90INS1_16FlashAttnFwdSm90INS1_25CollectiveMainloopFwdSm90ILi2EN4cute5tupleIJNS5_1CILi1EEES8_S8_EEENS6_IJNS7_ILi192EEENS7_ILi160EEENS7_ILi64EEEEEELi64ENS_12float_e4m3_tEfNS_4arch4Sm90ELb0ELb1ELb1ELb1ELb0ELb0ELb0ELb1ELb1ELb1ELb1ELb0EEENS1_21CollectiveEpilogueFwdINS6_IJSA_SC_SB_EEES9_NS_10bfloat16_tESG_Li384ELb1ELb1ELb1ELb1EEENS1_36VarlenDynamicPersistentTileSchedulerILi192ELi160ELi384ELi128ELb1ELb1ELb1ELb1ELb0ELb1EEEEEEEEEvNT_6ParamsE)
        /*0074*/ 	.word	0x00000000


	//----- nvinfo : EIATTR_REGCOUNT
	.align		4
.L_30:
        /*0078*/ 	.byte	0x04, 0x2f
        /*007a*/ 	.short	(.L_32 - .L_31)
	.align		4
.L_31:
        /*007c*/ 	.word	index@(_ZN7cutlass13device_kernelIN5flash11enable_sm90INS1_16FlashAttnFwdSm90INS1_25CollectiveMainloopFwdSm90ILi2EN4cute5tupleIJNS5_1CILi1EEES8_S8_EEENS6_IJNS7_ILi192EEENS7_ILi160EEENS7_ILi64EEEEEELi64ENS_12float_e4m3_tEfNS_4arch4Sm90ELb0ELb1ELb1ELb0ELb0ELb0ELb0ELb1ELb1ELb1ELb1ELb0EEENS1_21CollectiveEpilogueFwdINS6_IJSA_SC_SB_EEES9_NS_10bfloat16_tESG_Li384ELb0ELb1ELb1ELb1EEENS1_19SingleTileSchedulerILb0ELb1ELb1ELi192EEEEEEEEEvNT_6ParamsE)
        /*0080*/ 	.word	0x00000004


	//----- nvinfo : EIATTR_FRAME_SIZE
	.align		4
.L_32:
        /*0084*/ 	.byte	0x04, 0x11
        /*0086*/ 	.short	(.L_34 - .L_33)
	.align		4
.L_33:
        /*0088*/ 	.word	index@(_ZN7cutlass13device_kernelIN5flash11enable_sm90INS1_16FlashAttnFwdSm90INS1_25CollectiveMainloopFwdSm90ILi2EN4cute5tupleIJNS5_1CILi1EEES8_S8_EEENS6_IJNS7_ILi192EEENS7_ILi160EEENS7_ILi64EEEEEELi64ENS_12float_e4m3_tEfNS_4arch4Sm90ELb0ELb1ELb1ELb0ELb0ELb0ELb0ELb1ELb1ELb1ELb1ELb0EEENS1_21CollectiveEpilogueFwdINS6_IJSA_SC_SB_EEES9_NS_10bfloat16_tESG_Li384ELb0ELb1ELb1ELb1EEENS1_19SingleTileSchedulerILb0ELb1ELb1ELi192EEEEEEEEEvNT_6ParamsE)
        /*008c*/ 	.word	0x00000000


	//----- nvinfo : EIATTR_REGCOUNT
	.align		4
.L_34:
        /*0090*/ 	.byte	0x04, 0x2f
        /*0092*/ 	.short	(.L_36 - .L_35)
	.align		4
.L_35:
        /*0094*/ 	.word	index@(_ZN7cutlass13device_kernelIN5flash11enable_sm90INS1_16FlashAttnFwdSm90INS1_25CollectiveMainloopFwdSm90ILi2EN4cute5tupleIJNS5_1CILi1EEES8_S8_EEENS6_IJNS7_ILi192EEENS7_ILi160EEENS7_ILi64EEEEEELi64ENS_12float_e4m3_tEfNS_4arch4Sm90ELb0ELb0ELb1ELb1ELb0ELb1ELb0ELb1ELb1ELb1ELb1ELb0EEENS1_21CollectiveEpilogueFwdINS6_IJSA_SC_SB_EEES9_NS_10bfloat16_tESG_Li384ELb1ELb1ELb1ELb1EEENS1_36VarlenDynamicPersistentTileSchedulerILi192ELi160ELi384ELi128ELb1ELb1ELb1ELb0ELb1ELb1EEEEEEEEEvNT_6ParamsE)
        /*0098*/ 	.word	0x00000004


	//----- nvinfo : EIATTR_FRAME_SIZE
	.align		4
.L_36:
        /*009c*/ 	.byte	0x04, 0x11
        /*009e*/ 	.short	(.L_38 - .L_37)
	.align		4
.L_37:
        /*00a0*/ 	.word	index@(_ZN7cutlass13device_kernelIN5flash11enable_sm90INS1_16FlashAttnFwdSm90INS1_25CollectiveMainloopFwdSm90ILi2EN4cute5tupleIJNS5_1CILi1EEES8_S8_EEENS6_IJNS7_ILi192EEENS7_ILi160EEENS7_ILi64EEEEEELi64ENS_12float_e4m3_tEfNS_4arch4Sm90ELb0ELb0ELb1ELb1ELb0ELb1ELb0ELb1ELb1ELb1ELb1ELb0EEENS1_21CollectiveEpilogueFwdINS6_IJSA_SC_SB_EEES9_NS_10bfloat16_tESG_Li384ELb1ELb1ELb1ELb1EEENS1_36VarlenDynamicPersistentTileSchedulerILi192ELi160ELi384ELi128ELb1ELb1ELb1ELb0ELb1ELb1EEEEEEEEEvNT_6ParamsE)
        /*00a4*/ 	.word	0x00000000


	//----- nvinfo : EIATTR_REGCOUNT
	.align		4
.L_38:
        /*00a8*/ 	.byte	0x04, 0x2f
        /*00aa*/ 	.short	(.L_40 - .L_39)
	.align		4
.L_39:
        /*00ac*/ 	.word	index@(_ZN7cutlass13device_kernelIN5flash11enable_sm90INS1_16FlashAttnFwdSm90INS1_25CollectiveMainloopFwdSm90ILi2EN4cute5tupleIJNS5_1CILi1EEES8_S8_EEENS6_IJNS7_ILi192EEENS7_ILi160EEENS7_ILi64EEEEEELi64ENS_12float_e4m3_tEfNS_4arch4Sm90ELb0ELb0ELb1ELb1ELb0ELb0ELb0ELb1ELb1ELb1ELb1ELb0EEENS1_21CollectiveEpilogueFwdINS6_IJSA_SC_SB_EEES9_NS_10bfloat16_tESG_Li384ELb1ELb1ELb1ELb1EEENS1_36VarlenDynamicPersistentTileSchedulerILi192ELi160ELi384ELi128ELb1ELb1ELb1ELb0ELb1ELb1EEEEEEEEEvNT_6ParamsE)
        /*00b0*/ 	.word	0x00000004


	//----- nvinfo : EIATTR_FRAME_SIZE
	.align		4
.L_40:
        /*00b4*/ 	.byte	0x04, 0x11
        /*00b6*/ 	.short	(.L_42 - .L_41)
	.align		4
.L_41:
        /*00b8*/ 	.word	index@(_ZN7cutlass13device_kernelIN5flash11enable_sm90INS1_16FlashAttnFwdSm90INS1_25CollectiveMainloopFwdSm90ILi2EN4cute5tupleIJNS5_1CILi1EEES8_S8_EEENS6_IJNS7_ILi192EEENS7_ILi160EEENS7_ILi64EEEEEELi64ENS_12float_e4m3_tEfNS_4arch4Sm90ELb0ELb0ELb1ELb1ELb0ELb0ELb0ELb1ELb1ELb1ELb1ELb0EEENS1_21CollectiveEpilogueFwdINS6_IJSA_SC_SB_EEES9_NS_10bfloat16_tESG_Li384ELb1ELb1ELb1ELb1EEENS1_36VarlenDynamicPersistentTileSchedulerILi192ELi160ELi384ELi128ELb1ELb1ELb1ELb0ELb1ELb1EEEEEEEEEvNT_6ParamsE)
        /*00bc*/ 	.word	0x00000000


	//----- nvinfo : EIATTR_REGCOUNT
	.align		4
.L_42:
        /*00c0*/ 	.byte	0x04, 0x2f
        /*00c2*/ 	.short	(.L_44 - .L_43)
	.align		4
.L_43:
        /*00c4*/ 	.word	index@(_ZN7cutlass13device_kernelIN5flash11enable_sm90INS1_16FlashAttnFwdSm90INS1_25CollectiveMainloopFwdSm90ILi2EN4cute5tupleIJNS5_1CILi1EEES8_S8_EEENS6_IJNS7_ILi192EEENS7_ILi160EEENS7_ILi64EEEEEELi64ENS_12float_e4m3_tEfNS_4arch4Sm90ELb0ELb0ELb1ELb0ELb0ELb0ELb0ELb1ELb1ELb1ELb1ELb0EEENS1_21CollectiveEpilogueFwdINS6_IJSA_SC_SB_EEES9_NS_10bfloat16_tESG_Li384ELb0ELb1ELb1ELb1EEENS1_19SingleTileSchedulerILb0ELb1ELb1ELi192EEEEEEEEEvNT_6ParamsE)
        /*00c8*/ 	.word	0x00000004


	//----- nvinfo : EIATTR_FRAME_SIZE
	.align		4
.L_44:
        /*00cc*/ 	.byte	0x04, 0x11
        /*00ce*/ 	.short	(.L_46 - .L_45)
	.align		4
.L_45:
        /*00d0*/ 	.word	index@(_ZN7cutlass13device_kernelIN5flash11enable_sm90INS1_16FlashAttnFwdSm90INS1_25CollectiveMainloopFwdSm90ILi2EN4cute5tupleIJNS5_1CILi1EEES8_S8_EEENS6_IJNS7_ILi192EEENS7_ILi160EEENS7_ILi64EEEEEELi64ENS_12float_e4m3_tEfNS_4arch4Sm90ELb0ELb0ELb1ELb0ELb0ELb0ELb0ELb1ELb1ELb1ELb1ELb0EEENS1_21CollectiveEpilogueFwdINS6_IJSA_SC_SB_EEES9_NS_10bfloat16_tESG_Li384ELb0ELb1ELb1ELb1EEENS1_19SingleTileSchedulerILb0ELb1ELb1ELi192EEEEEEEEEvNT_6ParamsE)
        /*00d4*/ 	.word	0x00000000


	//----- nvinfo : EIATTR_MIN_STACK_SIZE
	.align		4
.L_46:
        /*00d8*/ 	.byte	0x04, 0x12
        /*00da*/ 	.short	(.L_48 - .L_47)
	.align		4
.L_47:
        /*00dc*/ 	.word	index@(_ZN7cutlass13device_kernelIN5flash11enable_sm90INS1_16FlashAttnFwdSm90INS1_25CollectiveMainloopFwdSm90ILi2EN4cute5tupleIJNS5_1CILi1EEES8_S8_EEENS6_IJNS7_ILi192EEENS7_ILi160EEENS7_ILi64EEEEEELi64ENS_12float_e4m3_tEfNS_4arch4Sm90ELb0ELb0ELb1ELb0ELb0ELb0ELb0ELb1ELb1ELb1ELb1ELb0EEENS1_21CollectiveEpilogueFwdINS6_IJSA_SC_SB_EEES9_NS_10bfloat16_tESG_Li384ELb0ELb1ELb1ELb1EEENS1_19SingleTileSchedulerILb0ELb1ELb1ELi192EEEEEEEEEvNT_6ParamsE)
        /*00e0*/ 	.word	0x00000000


	//----- nvinfo : EIATTR_MIN_STACK_SIZE
	.align		4
.L_48:
        /*00e4*/ 	.byte	0x04, 0x12
        /*00e6*/ 	.short	(.L_50 - .L_49)
	.align		4
.L_49:
        /*00e8*/ 	.word	index@(_ZN7cutlass13device_kernelIN5flash11enable_sm90INS1_16FlashAttnFwdSm90INS1_25CollectiveMainloopFwdSm90ILi2EN4cute5tupleIJNS5_1CILi1EEES8_S8_EEENS6_IJNS7_ILi192EEENS7_ILi160EEENS7_ILi64EEEEEELi64ENS_12float_e4m3_tEfNS_4arch4Sm90ELb0ELb0ELb1ELb1ELb0ELb0ELb0ELb1ELb1ELb1ELb1ELb0EEENS1_21CollectiveEpilogueFwdINS6_IJSA_SC_SB_EEES9_NS_10bfloat16_tESG_Li384ELb1ELb1ELb1ELb1EEENS1_36VarlenDynamicPersistentTileSchedulerILi192ELi160ELi384ELi128ELb1ELb1ELb1ELb0ELb1ELb1EEEEEEEEEvNT_6ParamsE)
        /*00ec*/ 	.word	0x00000000


	//----- nvinfo : EIATTR_MIN_STACK_SIZE
	.align		4
.L_50:
        /*00f0*/ 	.byte	0x04, 0x12
        /*00f2*/ 	.short	(.L_52 - .L_51)
	.align		4
.L_51:
        /*00f4*/ 	.word	index@(_ZN7cutlass13device_kernelIN5flash11enable_sm90INS1_16FlashAttnFwdSm90INS1_25CollectiveMainloopFwdSm90ILi2EN4cute5tupleIJNS5_1CILi1EEES8_S8_EEENS6_IJNS7_ILi192EEENS7_ILi160EEENS7_ILi64EEEEEELi64ENS_12float_e4m3_tEfNS_4arch4Sm90ELb0ELb0ELb1ELb1ELb0ELb1ELb0ELb1ELb1ELb1ELb1ELb0EEENS1_21CollectiveEpilogueFwdINS6_IJSA_SC_SB_EEES9_NS_10bfloat16_tESG_Li384ELb1ELb1ELb1ELb1EEENS1_36VarlenDynamicPersistentTileSchedulerILi192ELi160ELi384ELi128ELb1ELb1ELb1ELb0ELb1ELb1EEEEEEEEEvNT_6ParamsE)
        /*00f8*/ 	.word	0x00000000


	//----- nvinfo : EIATTR_MIN_STACK_SIZE
	.align		4
.L_52:
        /*00fc*/ 	.byte	0x04, 0x12
        /*00fe*/ 	.short	(.L_54 - .L_53)
	.align		4
.L_53:
        /*0100*/ 	.word	index@(_ZN7cutlass13device_kernelIN5flash11enable_sm90INS1_16FlashAttnFwdSm90INS1_25CollectiveMainloopFwdSm90ILi2EN4cute5tupleIJNS5_1CILi1EEES8_S8_EEENS6_IJNS7_ILi192EEENS7_ILi160EEENS7_ILi64EEEEEELi64ENS_12float_e4m3_tEfNS_4arch4Sm90ELb0ELb1ELb1ELb0ELb0ELb0ELb0ELb1ELb1ELb1ELb1ELb0EEENS1_21CollectiveEpilogueFwdINS6_IJSA_SC_SB_EEES9_NS_10bfloat16_tESG_Li384ELb0ELb1ELb1ELb1EEENS1_19SingleTileSchedulerILb0ELb1ELb1ELi192EEEEEEEEEvNT_6ParamsE)
        /*0104*/ 	.word	0x00000000


	//----- nvinfo : EIATTR_MIN_STACK_SIZE
	.align		4
.L_54:
        /*0108*/ 	.byte	0x04, 0x12
        /*010a*/ 	.short	(.L_56 - .L_55)
	.align		4
.L_55:
        /*010c*/ 	.word	index@(_ZN7cutlass13device_kernelIN5flash11enable_sm90INS1_16FlashAttnFwdSm90INS1_25CollectiveMainloopFwdSm90ILi2EN4cute5tupleIJNS5_1CILi1EEES8_S8_EEENS6_IJNS7_ILi192EEENS7_ILi160EEENS7_ILi64EEEEEELi64ENS_12float_e4m3_tEfNS_4arch4Sm90ELb0ELb1ELb1ELb1ELb0ELb0ELb0ELb1ELb1ELb1ELb1ELb0EEENS1_21CollectiveEpilogueFwdINS6_IJSA_SC_SB_EEES9_NS_10bfloat16_tESG_Li384ELb1ELb1ELb1ELb1EEENS1_36VarlenDynamicPersistentTileSchedulerILi192ELi160ELi384ELi128ELb1ELb1ELb1ELb1ELb0ELb1EEEEEEEEEvNT_6ParamsE)
        /*0110*/ 	.word	0x00000000


	//----- nvinfo : EIATTR_MIN_STACK_SIZE
	.align		4
.L_56:
        /*0114*/ 	.byte	0x04, 0x12
        /*0116*/ 	.short	(.L_58 - .L_57)
	.align		4
.L_57:
        /*0118*/ 	.word	index@(_ZN7cutlass13device_kernelIN5flash11enable_sm90INS1_16FlashAttnFwdSm90INS1_25CollectiveMainloopFwdSm90ILi2EN4cute5tupleIJNS5_1CILi1EEES8_S8_EEENS6_IJNS7_ILi192EEENS7_ILi160EEENS7_ILi64EEEEEELi64ENS_12float_e4m3_tEfNS_4arch4Sm90ELb0ELb1ELb1ELb1ELb0ELb1ELb0ELb1ELb1ELb1ELb1ELb0EEENS1_21CollectiveEpilogueFwdINS6_IJSA_SC_SB_EEES9_NS_10bfloat16_tESG_Li384ELb1ELb1ELb1ELb1EEENS1_36VarlenDynamicPersistentTileSchedulerILi192ELi160ELi384ELi128ELb1ELb1ELb1ELb1ELb0ELb1EEEEEEEEEvNT_6ParamsE)
        /*011c*/ 	.word	0x00000000


	//----- nvinfo : EIATTR_MIN_STACK_SIZE
	.align		4
.L_58:
        /*0120*/ 	.byte	0x04, 0x12
        /*0122*/ 	.short	(.L_60 - .L_59)
	.align		4
.L_59:
        /*0124*/ 	.word	index@(_ZN7cutlass13device_kernelIN5flash11enable_sm90INS1_16FlashAttnFwdSm90INS1_25CollectiveMainloopFwdSm90ILi2EN4cute5tupleIJNS5_1CILi1EEES8_S8_EEENS6_IJNS7_ILi192EEENS7_ILi160EEENS7_ILi64EEEEEELi64ENS_12float_e4m3_tEfNS_4arch4Sm90ELb1ELb0ELb1ELb0ELb0ELb0ELb0ELb1ELb1ELb1ELb1ELb0EEENS1_21CollectiveEpilogueFwdINS6_IJSA_SC_SB_EEES9_NS_10bfloat16_tESG_Li384ELb0ELb1ELb1ELb1EEENS1_19SingleTileSchedulerILb0ELb1ELb1ELi192EEEEEEEEEvNT_6ParamsE)
        /*0128*/ 	.word	0x00000000


	//----- nvinfo : EIATTR_MIN_STACK_SIZE
	.align		4
.L_60:
        /*012c*/ 	.byte	0x04, 0x12
        /*012e*/ 	.short	(.L_62 - .L_61)
	.align		4
.L_61:
        /*0130*/ 	.word	index@(_ZN7cutlass13device_kernelIN5flash11enable_sm90INS1_16FlashAttnFwdSm90INS1_25CollectiveMainloopFwdSm90ILi2EN4cute5tupleIJNS5_1CILi1EEES8_S8_EEENS6_IJNS7_ILi192EEENS7_ILi160EEENS7_ILi64EEEEEELi64ENS_12float_e4m3_tEfNS_4arch4Sm90ELb1ELb0ELb1ELb1ELb0ELb0ELb0ELb1ELb1ELb1ELb1ELb0EEENS1_21CollectiveEpilogueFwdINS6_IJSA_SC_SB_EEES9_NS_10bfloat16_tESG_Li384ELb1ELb1ELb1ELb1EEENS1_36VarlenDynamicPersistentTileSchedulerILi192ELi160ELi384ELi128ELb1ELb1ELb1ELb1ELb1ELb1EEEEEEEEEvNT_6ParamsE)
        /*0134*/ 	.word	0x00000000


	//----- nvinfo : EIATTR_MIN_STACK_SIZE
	.align		4
.L_62:
        /*0138*/ 	.byte	0x04, 0x12
        /*013a*/ 	.short	(.L_64 - .L_63)
	.align		4
.L_63:
        /*013c*/ 	.word	index@(_ZN7cutlass13device_kernelIN5flash11enable_sm90INS1_16FlashAttnFwdSm90INS1_25CollectiveMainloopFwdSm90ILi2EN4cute5tupleIJNS5_1CILi1EEES8_S8_EEENS6_IJNS7_ILi192EEENS7_ILi160EEENS7_ILi64EEEEEELi64ENS_12float_e4m3_tEfNS_4arch4Sm90ELb1ELb0ELb1ELb1ELb0ELb1ELb0ELb1ELb1ELb1ELb1ELb0EEENS1_21CollectiveEpilogueFwdINS6_IJSA_SC_SB_EEES9_NS_10bfloat16_tESG_Li384ELb1ELb1ELb1ELb1EEENS1_36VarlenDynamicPersistentTileSchedulerILi192ELi160ELi384ELi128ELb1ELb1ELb1ELb1ELb1ELb1EEEEEEEEEvNT_6ParamsE)
        /*0140*/ 	.word	0x00000000
.L_64:


//--------------------- .nv.compat                --------------------------
	.section	.nv.compat,"",@"SHT_CUDA_COMPAT_INFO"
	.align	4
        /*0000*/ 	.byte	0x02, 0x09, 0x01, 0x00, 0x02, 0x02, 0x01, 0x00, 0x02, 0x05, 0x05, 0x00, 0x03, 0x07, 0x01, 0x01
        /*0010*/ 	.byte	0x02, 0x03, 0x00, 0x00, 0x02, 0x06, 0x01, 0x00, 0x04, 0x0b, 0x08, 0x00, 0x00, 0x00, 0x00, 0x00
        /*0020*/ 	.byte	0x00, 0x00, 0x00, 0x00


//--------------------- .nv.info._ZN7cutlass13device_kernelIN5flash11enable_sm90INS1_16FlashAttnFwdSm90INS1_25CollectiveMainloopFwdSm90ILi2EN4cute5tupleIJNS5_1CILi1EEES8_S8_EEENS6_IJNS7_ILi192EEENS7_ILi160EEENS7_ILi64EEEEEELi64ENS_12float_e4m3_tEfNS_4arch4Sm90ELb0ELb0ELb1ELb0ELb0ELb0ELb0ELb1ELb1ELb1ELb1ELb0EEENS1_21CollectiveEpilogueFwdINS6_IJSA_SC_SB_EEES9_NS_10bfloat16_tESG_Li384ELb0ELb1ELb1ELb1EEENS1_19SingleTileSchedulerILb0ELb1ELb1ELi192EEEEEEEEEvNT_6ParamsE --------------------------
	.section	.nv.info._ZN7cutlass13device_kernelIN5flash11enable_sm90INS1_16FlashAttnFwdSm90INS1_25CollectiveMainloopFwdSm90ILi2EN4cute5tupleIJNS5_1CILi1EEES8_S8_EEENS6_IJNS7_ILi192EEENS7_ILi160EEENS7_ILi64EEEEEELi64ENS_12float_e4m3_tEfNS_4arch4Sm90ELb0ELb0ELb1ELb0ELb0ELb0ELb0ELb1ELb1ELb1ELb1ELb0EEENS1_21CollectiveEpilogueFwdINS6_IJSA_SC_SB_EEES9_NS_10bfloat16_tESG_Li384ELb0ELb1ELb1ELb1EEENS1_19SingleTileSchedulerILb0ELb1ELb1ELi192EEEEEEEEEvNT_6ParamsE,"",@"SHT_CUDA_INFO"
	.sectionflags	@""
	.align	4


	//----- nvinfo : EIATTR_CUDA_API_VERSION
	.align		4
        /*0000*/ 	.byte	0x04, 0x37
        /*0002*/ 	.short	(.L_66 - .L_65)
.L_65:
        /*0004*/ 	.word	0x00000082


	//----- nvinfo : EIATTR_KPARAM_INFO
	.align		4
.L_66:
        /*0008*/ 	.byte	0x04, 0x17
        /*000a*/ 	.short	(.L_68 - .L_67)
.L_67:
        /*000c*/ 	.word	0x00000000
        /*0010*/ 	.short	0x0000
        /*0012*/ 	.short	0x0000
        /*0014*/ 	.byte	0x00, 0xf0, 0x01, 0x28


	//----- nvinfo : EIATTR_SPARSE_MMA_MASK
	.align		4
.L_68:
        /*0018*/ 	.byte	0x03, 0x50
        /*001a*/ 	.short	0x0000


	//----- nvinfo : EIATTR_MAXREG_COUNT
	.align		4
        /*001c*/ 	.byte	0x03, 0x1b
        /*001e*/ 	.short	0x0080


	//----- nvinfo : EIATTR_MERCURY_ISA_VERSION
	.align		4
        /*0020*/ 	.byte	0x03, 0x5f
        /*0022*/ 	.short	0x0101


	//----- nvinfo : EIATTR_VRC_CTA_INIT_COUNT
	.align		4
        /*0024*/ 	.byte	0x02, 0x4a
	.zero		1
	.zero		1


	//----- nvinfo : EIATTR_EXIT_INSTR_OFFSETS
	.align		4
        /*0028*/ 	.byte	0x04, 0x1c
        /*002a*/ 	.short	(.L_70 - .L_69)


	//   ....[0]....
.L_69:
        /*002c*/ 	.word	0x00000010


	//----- nvinfo : EIATTR_MAX_THREADS
	.align		4
.L_70:
        /*0030*/ 	.byte	0x04, 0x05
        /*0032*/ 	.short	(.L_72 - .L_71)
.L_71:
        /*0034*/ 	.word	0x00000200
        /*0038*/ 	.word	0x00000001
        /*003c*/ 	.word	0x00000001


	//----- nvinfo : EIATTR_CBANK_PARAM_SIZE
	.align		4
.L_72:
        /*0040*/ 	.byte	0x03, 0x19
        /*0042*/ 	.short	0x0a00


	//----- nvinfo : EIATTR_PARAM_CBANK
	.align		4
        /*0044*/ 	.byte	0x04, 0x0a
        /*0046*/ 	.short	(.L_74 - .L_73)
	.align		4
.L_73:
        /*0048*/ 	.word	index@(.nv.constant0._ZN7cutlass13device_kernelIN5flash11enable_sm90INS1_16FlashAttnFwdSm90INS1_25CollectiveMainloopFwdSm90ILi2EN4cute5tupleIJNS5_1CILi1EEES8_S8_EEENS6_IJNS7_ILi192EEENS7_ILi160EEENS7_ILi64EEEEEELi64ENS_12float_e4m3_tEfNS_4arch4Sm90ELb0ELb0ELb1ELb0ELb0ELb0ELb0ELb1ELb1ELb1ELb1ELb0EEENS1_21CollectiveEpilogueFwdINS6_IJSA_SC_SB_EEES9_NS_10bfloat16_tESG_Li384ELb0ELb1ELb1ELb1EEENS1_19SingleTileSchedulerILb0ELb1ELb1ELi192EEEEEEEEEvNT_6ParamsE)
        /*004c*/ 	.short	0x0380
        /*004e*/ 	.short	0x0a00


	//----- nvinfo : EIATTR_SW_WAR
	.align		4
.L_74:
        /*0050*/ 	.byte	0x04, 0x36
        /*0052*/ 	.short	(.L_76 - .L_75)
.L_75:
        /*0054*/ 	.word	0x00000008
.L_76:


//--------------------- .nv.info._ZN7cutlass13device_kernelIN5flash11enable_sm90INS1_16FlashAttnFwdSm90INS1_25CollectiveMainloopFwdSm90ILi2EN4cute5tupleIJNS5_1CILi1EEES8_S8_EEENS6_IJNS7_ILi192EEENS7_ILi160EEENS7_ILi64EEEEEELi64ENS_12float_e4m3_tEfNS_4arch4Sm90ELb0ELb0ELb1ELb1ELb0ELb0ELb0ELb1ELb1ELb1ELb1ELb0EEENS1_21CollectiveEpilogueFwdINS6_IJSA_SC_SB_EEES9_NS_10bfloat16_tESG_Li384ELb1ELb1ELb1ELb1EEENS1_36VarlenDynamicPersistentTileSchedulerILi192ELi160ELi384ELi128ELb1ELb1ELb1ELb0ELb1ELb1EEEEEEEEEvNT_6ParamsE --------------------------
	.section	.nv.info._ZN7cutlass13device_kernelIN5flash11enable_sm90INS1_16FlashAttnFwdSm90INS1_25CollectiveMainloopFwdSm90ILi2EN4cute5tupleIJNS5_1CILi1EEES8_S8_EEENS6_IJNS7_ILi192EEENS7_ILi160EEENS7_ILi64EEEEEELi64ENS_12float_e4m3_tEfNS_4arch4Sm90ELb0ELb0ELb1ELb1ELb0ELb0ELb0ELb1ELb1ELb1ELb1ELb0EEENS1_21CollectiveEpilogueFwdINS6_IJSA_SC_SB_EEES9_NS_10bfloat16_tESG_Li384ELb1ELb1ELb1ELb1EEENS1_36VarlenDynamicPersistentTileSchedulerILi192ELi160ELi384ELi128ELb1ELb1ELb1ELb0ELb1ELb1EEEEEEEEEvNT_6ParamsE,"",@"SHT_CUDA_INFO"
	.sectionflags	@""
	.align	4


	//----- nvinfo : EIATTR_CUDA_API_VERSION
	.align		4
        /*0000*/ 	.byte	0x04, 0x37
        /*0002*/ 	.short	(.L_78 - .L_77)
.L_77:
        /*0004*/ 	.word	0x00000082


	//----- nvinfo : EIATTR_KPARAM_INFO
	.align		4
.L_78:
        /*0008*/ 	.byte	0x04, 0x17
        /*000a*/ 	.short	(.L_80 - .L_79)
.L_79:
        /*000c*/ 	.word	0x00000000
        /*0010*/ 	.short	0x0000
        /*0012*/ 	.short	0x0000
        /*0014*/ 	.byte	0x00, 0xf0, 0x01, 0x2a


	//----- nvinfo : EIATTR_SPARSE_MMA_MASK
	.align		4
.L_80:
        /*0018*/ 	.byte	0x03, 0x50
        /*001a*/ 	.short	0x0000


	//----- nvinfo : EIATTR_MAXREG_COUNT
	.align		4
        /*001c*/ 	.byte	0x03, 0x1b
        /*001e*/ 	.short	0x0080


	//----- nvinfo : EIATTR_MERCURY_ISA_VERSION
	.align		4
        /*0020*/ 	.byte	0x03, 0x5f
        /*0022*/ 	.short	0x0101


	//----- nvinfo : EIATTR_VRC_CTA_INIT_COUNT
	.align		4
        /*0024*/ 	.byte	0x02, 0x4a
	.zero		1
	.zero		1


	//----- nvinfo : EIATTR_EXIT_INSTR_OFFSETS
	.align		4
        /*0028*/ 	.byte	0x04, 0x1c
        /*002a*/ 	.short	(.L_82 - .L_81)


	//   ....[0]....
.L_81:
        /*002c*/ 	.word	0x00000010


	//----- nvinfo : EIATTR_MAX_THREADS
	.align		4
.L_82:
        /*0030*/ 	.byte	0x04, 0x05
        /*0032*/ 	.short	(.L_84 - .L_83)
.L_83:
        /*0034*/ 	.word	0x00000200
        /*0038*/ 	.word	0x00000001
        /*003c*/ 	.word	0x00000001


	//----- nvinfo : EIATTR_CBANK_PARAM_SIZE
	.align		4
.L_84:
        /*0040*/ 	.byte	0x03, 0x19
        /*0042*/ 	.short	0x0a80


	//----- nvinfo : EIATTR_PARAM_CBANK
	.align		4
        /*0044*/ 	.byte	0x04, 0x0a
        /*0046*/ 	.short	(.L_86 - .L_85)
	.align		4
.L_85:
        /*0048*/ 	.word	index@(.nv.constant0._ZN7cutlass13device_kernelIN5flash11enable_sm90INS1_16FlashAttnFwdSm90INS1_25CollectiveMainloopFwdSm90ILi2EN4cute5tupleIJNS5_1CILi1EEES8_S8_EEENS6_IJNS7_ILi192EEENS7_ILi160EEENS7_ILi64EEEEEELi64ENS_12float_e4m3_tEfNS_4arch4Sm90ELb0ELb0ELb1ELb1ELb0ELb0ELb0ELb1ELb1ELb1ELb1ELb0EEENS1_21CollectiveEpilogueFwdINS6_IJSA_SC_SB_EEES9_NS_10bfloat16_tESG_Li384ELb1ELb1ELb1ELb1EEENS1_36VarlenDynamicPersistentTileSchedulerILi192ELi160ELi384ELi128ELb1ELb1ELb1ELb0ELb1ELb1EEEEEEEEEvNT_6ParamsE)
        /*004c*/ 	.short	0x0380
        /*004e*/ 	.short	0x0a80


	//----- nvinfo : EIATTR_SW_WAR
	.align		4
.L_86:
        /*0050*/ 	.byte	0x04, 0x36
        /*0052*/ 	.short	(.L_88 - .L_87)
.L_87:
        /*0054*/ 	.word	0x00000008
.L_88:


//--------------------- .nv.info._ZN7cutlass13device_kernelIN5flash11enable_sm90INS1_16FlashAttnFwdSm90INS1_25CollectiveMainloopFwdSm90ILi2EN4cute5tupleIJNS5_1CILi1EEES8_S8_EEENS6_IJNS7_ILi192EEENS7_ILi160EEENS7_ILi64EEEEEELi64ENS_12float_e4m3_tEfNS_4arch4Sm90ELb0ELb0ELb1ELb1ELb0ELb1ELb0ELb1ELb1ELb1ELb1ELb0EEENS1_21CollectiveEpilogueFwdINS6_IJSA_SC_SB_EEES9_NS_10bfloat16_tESG_Li384ELb1ELb1ELb1ELb1EEENS1_36VarlenDynamicPersistentTileSchedulerILi192ELi160ELi384ELi128ELb1ELb1ELb1ELb0ELb1ELb1EEEEEEEEEvNT_6ParamsE --------------------------
	.section	.nv.info._ZN7cutlass13device_kernelIN5flash11enable_sm90INS1_16FlashAttnFwdSm90INS1_25CollectiveMainloopFwdSm90ILi2EN4cute5tupleIJNS5_1CILi1EEES8_S8_EEENS6_IJNS7_ILi192EEENS7_ILi160EEENS7_ILi64EEEEEELi64ENS_12float_e4m3_tEfNS_4arch4Sm90ELb0ELb0ELb1ELb1ELb0ELb1ELb0ELb1ELb1ELb1ELb1ELb0EEENS1_21CollectiveEpilogueFwdINS6_IJSA_SC_SB_EEES9_NS_10bfloat16_tESG_Li384ELb1ELb1ELb1ELb1EEENS1_36VarlenDynamicPersistentTileSchedulerILi192ELi160ELi384ELi128ELb1ELb1ELb1ELb0ELb1ELb1EEEEEEEEEvNT_6ParamsE,"",@"SHT_CUDA_INFO"
	.sectionflags	@""
	.align	4


	//----- nvinfo : EIATTR_CUDA_API_VERSION
	.align		4
        /*0000*/ 	.byte	0x04, 0x37
        /*0002*/ 	.short	(.L_90 - .L_89)
.L_89:
        /*0004*/ 	.word	0x00000082


	//----- nvinfo : EIATTR_KPARAM_INFO
	.align		4
.L_90:
        /*0008*/ 	.byte	0x04, 0x17
        /*000a*/ 	.short	(.L_92 - .L_91)
.L_91:
        /*000c*/ 	.word	0x00000000
        /*0010*/ 	.short	0x0000
        /*0012*/ 	.short	0x0000
        /*0014*/ 	.byte	0x00, 0xf0, 0x01, 0x2a


	//----- nvinfo : EIATTR_SPARSE_MMA_MASK
	.align		4
.L_92:
        /*0018*/ 	.byte	0x03, 0x50
        /*001a*/ 	.short	0x0000


	//----- nvinfo : EIATTR_MAXREG_COUNT
	.align		4
        /*001c*/ 	.byte	0x03, 0x1b
        /*001e*/ 	.short	0x0080


	//----- nvinfo : EIATTR_MERCURY_ISA_VERSION
	.align		4
        /*0020*/ 	.byte	0x03, 0x5f
        /*0022*/ 	.short	0x0101


	//----- nvinfo : EIATTR_VRC_CTA_INIT_COUNT
	.align		4
        /*0024*/ 	.byte	0x02, 0x4a
	.zero		1
	.zero		1


	//----- nvinfo : EIATTR_EXIT_INSTR_OFFSETS
	.align		4
        /*0028*/ 	.byte	0x04, 0x1c
        /*002a*/ 	.short	(.L_94 - .L_93)


	//   ....[0]....
.L_93:
        /*002c*/ 	.word	0x00000010


	//----- nvinfo : EIATTR_MAX_THREADS
	.align		4
.L_94:
        /*0030*/ 	.byte	0x04, 0x05
        /*0032*/ 	.short	(.L_96 - .L_95)
.L_95:
        /*0034*/ 	.word	0x00000200
        /*0038*/ 	.word	0x00000001
        /*003c*/ 	.word	0x00000001


	//----- nvinfo : EIATTR_CBANK_PARAM_SIZE
	.align		4
.L_96:
        /*0040*/ 	.byte	0x03, 0x19
        /*0042*/ 	.short	0x0a80


	//----- nvinfo : EIATTR_PARAM_CBANK
	.align		4
        /*0044*/ 	.byte	0x04, 0x0a
        /*0046*/ 	.short	(.L_98 - .L_97)
	.align		4
.L_97:
        /*0048*/ 	.word	index@(.nv.constant0._ZN7cutlass13device_kernelIN5flash11enable_sm90INS1_16FlashAttnFwdSm90INS1_25CollectiveMainloopFwdSm90ILi2EN4cute5tupleIJNS5_1CILi1EEES8_S8_EEENS6_IJNS7_ILi192EEENS7_ILi160EEENS7_ILi64EEEEEELi64ENS_12float_e4m3_tEfNS_4arch4Sm90ELb0ELb0ELb1ELb1ELb0ELb1ELb0ELb1ELb1ELb1ELb1ELb0EEENS1_21CollectiveEpilogueFwdINS6_IJSA_SC_SB_EEES9_NS_10bfloat16_tESG_Li384ELb1ELb1ELb1ELb1EEENS1_36VarlenDynamicPersistentTileSchedulerILi192ELi160ELi384ELi128ELb1ELb1ELb1ELb0ELb1ELb1EEEEEEEEEvNT_6ParamsE)
        /*004c*/ 	.short	0x0380
        /*004e*/ 	.short	0x0a80


	//----- nvinfo : EIATTR_SW_WAR
	.align		4
.L_98:
        /*0050*/ 	.byte	0x04, 0x36
        /*0052*/ 	.short	(.L_100 - .L_99)
.L_99:
        /*0054*/ 	.word	0x00000008
.L_100:


//--------------------- .nv.info._ZN7cutlass13device_kernelIN5flash11enable_sm90INS1_16FlashAttnFwdSm90INS1_25CollectiveMainloopFwdSm90ILi2EN4cute5tupleIJNS5_1CILi1EEES8_S8_EEENS6_IJNS7_ILi192EEENS7_ILi160EEENS7_ILi64EEEEEELi64ENS_12float_e4m3_tEfNS_4arch4Sm90ELb0ELb1ELb1ELb0ELb0ELb0ELb0ELb1ELb1ELb1ELb1ELb0EEENS1_21CollectiveEpilogueFwdINS6_IJSA_SC_SB_EEES9_NS_10bfloat16_tESG_Li384ELb0ELb1ELb1ELb1EEENS1_19SingleTileSchedulerILb0ELb1ELb1ELi192EEEEEEEEEvNT_6ParamsE --------------------------
	.section	.nv.info._ZN7cutlass13device_kernelIN5flash11enable_sm90INS1_16FlashAttnFwdSm90INS1_25CollectiveMainloopFwdSm90ILi2EN4cute5tupleIJNS5_1CILi1EEES8_S8_EEENS6_IJNS7_ILi192EEENS7_ILi160EEENS7_ILi64EEEEEELi64ENS_12float_e4m3_tEfNS_4arch4Sm90ELb0ELb1ELb1ELb0ELb0ELb0ELb0ELb1ELb1ELb1ELb1ELb0EEENS1_21CollectiveEpilogueFwdINS6_IJSA_SC_SB_EEES9_NS_10bfloat16_tESG_Li384ELb0ELb1ELb1ELb1EEENS1_19SingleTileSchedulerILb0ELb1ELb1ELi192EEEEEEEEEvNT_6ParamsE,"",@"SHT_CUDA_INFO"
	.sectionflags	@""
	.align	4


	//----- nvinfo : EIATTR_CUDA_API_VERSION
	.align		4
        /*0000*/ 	.byte	0x04, 0x37
        /*0002*/ 	.short	(.L_102 - .L_101)
.L_101:
        /*0004*/ 	.word	0x00000082


	//----- nvinfo : EIATTR_KPARAM_INFO
	.align		4
.L_102:
        /*0008*/ 	.byte	0x04, 0x17
        /*000a*/ 	.short	(.L_104 - .L_103)
.L_103:
        /*000c*/ 	.word	0x00000000
        /*0010*/ 	.short	0x0000
        /*0012*/ 	.short	0x0000
        /*0014*/ 	.byte	0x00, 0xf0, 0x01, 0x28


	//----- nvinfo : EIATTR_SPARSE_MMA_MASK
	.align		4
.L_104:
        /*0018*/ 	.byte	0x03, 0x50
        /*001a*/ 	.short	0x0000


	//----- nvinfo : EIATTR_MAXREG_COUNT
	.align		4
        /*001c*/ 	.byte	0x03, 0x1b
        /*001e*/ 	.short	0x0080


	//----- nvinfo : EIATTR_MERCURY_ISA_VERSION
	.align		4
        /*0020*/ 	.byte	0x03, 0x5f
        /*0022*/ 	.short	0x0101


	//----- nvinfo : EIATTR_VRC_CTA_INIT_COUNT
	.align		4
        /*0024*/ 	.byte	0x02, 0x4a
	.zero		1
	.zero		1


	//----- nvinfo : EIATTR_EXIT_INSTR_OFFSETS
	.align		4
        /*0028*/ 	.byte	0x04, 0x1c
        /*002a*/ 	.short	(.L_106 - .L_105)


	//   ....[0]....
.L_105:
        /*002c*/ 	.word	0x00000010


	//----- nvinfo : EIATTR_MAX_THREADS
	.align		4
.L_106:
        /*0030*/ 	.byte	0x04, 0x05
        /*0032*/ 	.short	(.L_108 - .L_107)
.L_107:
        /*0034*/ 	.word	0x00000200
        /*0038*/ 	.word	0x00000001
        /*003c*/ 	.word	0x00000001


	//----- nvinfo : EIATTR_CBANK_PARAM_SIZE
	.align		4
.L_108:
        /*0040*/ 	.byte	0x03, 0x19
        /*0042*/ 	.short	0x0a00


	//----- nvinfo : EIATTR_PARAM_CBANK
	.align		4
        /*0044*/ 	.byte	0x04, 0x0a
        /*0046*/ 	.short	(.L_110 - .L_109)
	.align		4
.L_109:
        /*0048*/ 	.word	index@(.nv.constant0._ZN7cutlass13device_kernelIN5flash11enable_sm90INS1_16FlashAttnFwdSm90INS1_25CollectiveMainloopFwdSm90ILi2EN4cute5tupleIJNS5_1CILi1EEES8_S8_EEENS6_IJNS7_ILi192EEENS7_ILi160EEENS7_ILi64EEEEEELi64ENS_12float_e4m3_tEfNS_4arch4Sm90ELb0ELb1ELb1ELb0ELb0ELb0ELb0ELb1ELb1ELb1ELb1ELb0EEENS1_21CollectiveEpilogueFwdINS6_IJSA_SC_SB_EEES9_NS_10bfloat16_tESG_Li384ELb0ELb1ELb1ELb1EEENS1_19SingleTileSchedulerILb0ELb1ELb1ELi192EEEEEEEEEvNT_6ParamsE)
        /*004c*/ 	.short	0x0380
        /*004e*/ 	.short	0x0a00


	//----- nvinfo : EIATTR_SW_WAR
	.align		4
.L_110:
        /*0050*/ 	.byte	0x04, 0x36
        /*0052*/ 	.short	(.L_112 - .L_111)
.L_111:
        /*0054*/ 	.word	0x00000008
.L_112:


//--------------------- .nv.info._ZN7cutlass13device_kernelIN5flash11enable_sm90INS1_16FlashAttnFwdSm90INS1_25CollectiveMainloopFwdSm90ILi2EN4cute5tupleIJNS5_1CILi1EEES8_S8_EEENS6_IJNS7_ILi192EEENS7_ILi160EEENS7_ILi64EEEEEELi64ENS_12float_e4m3_tEfNS_4arch4Sm90ELb0ELb1ELb1ELb1ELb0ELb0ELb0ELb1ELb1ELb1ELb1ELb0EEENS1_21CollectiveEpilogueFwdINS6_IJSA_SC_SB_EEES9_NS_10bfloat16_tESG_Li384ELb1ELb1ELb1ELb1EEENS1_36VarlenDynamicPersistentTileSchedulerILi192ELi160ELi384ELi128ELb1ELb1ELb1ELb1ELb0ELb1EEEEEEEEEvNT_6ParamsE --------------------------
	.section	.nv.info._ZN7cutlass13device_kernelIN5flash11enable_sm90INS1_16FlashAttnFwdSm90INS1_25CollectiveMainloopFwdSm90ILi2EN4cute5tupleIJNS5_1CILi1EEES8_S8_EEENS6_IJNS7_ILi192EEENS7_ILi160EEENS7_ILi64EEEEEELi64ENS_12float_e4m3_tEfNS_4arch4Sm90ELb0ELb1ELb1ELb1ELb0ELb0ELb0ELb1ELb1ELb1ELb1ELb0EEENS1_21CollectiveEpilogueFwdINS6_IJSA_SC_SB_EEES9_NS_10bfloat16_tESG_Li384ELb1ELb1ELb1ELb1EEENS1_36VarlenDynamicPersistentTileSchedulerILi192ELi160ELi384ELi128ELb1ELb1ELb1ELb1ELb0ELb1EEEEEEEEEvNT_6ParamsE,"",@"SHT_CUDA_INFO"
	.sectionflags	@""
	.align	4


	//----- nvinfo : EIATTR_CUDA_API_VERSION
	.align		4
        /*0000*/ 	.byte	0x04, 0x37
        /*0002*/ 	.short	(.L_114 - .L_113)
.L_113:
        /*0004*/ 	.word	0x00000082


	//----- nvinfo : EIATTR_KPARAM_INFO
	.align		4
.L_114:
        /*0008*/ 	.byte	0x04, 0x17
        /*000a*/ 	.short	(.L_116 - .L_115)
.L_115:
        /*000c*/ 	.word	0x00000000
        /*0010*/ 	.short	0x0000
        /*0012*/ 	.short	0x0000
        /*0014*/ 	.byte	0x00, 0xf0, 0x01, 0x2a


	//----- nvinfo : EIATTR_SPARSE_MMA_MASK
	.align		4
.L_116:
        /*0018*/ 	.byte	0x03, 0x50
        /*001a*/ 	.short	0x0000


	//----- nvinfo : EIATTR_MAXREG_COUNT
	.align		4
        /*001c*/ 	.byte	0x03, 0x1b
        /*001e*/ 	.short	0x0080


	//----- nvinfo : EIATTR_MERCURY_ISA_VERSION
	.align		4
        /*0020*/ 	.byte	0x03, 0x5f
        /*0022*/ 	.short	0x0101


	//----- nvinfo : EIATTR_VRC_CTA_INIT_COUNT
	.align		4
        /*0024*/ 	.byte	0x02, 0x4a
	.zero		1
	.zero		1


	//----- nvinfo : EIATTR_EXIT_INSTR_OFFSETS
	.align		4
        /*0028*/ 	.byte	0x04, 0x1c
        /*002a*/ 	.short	(.L_118 - .L_117)


	//   ....[0]....
.L_117:
        /*002c*/ 	.word	0x00000010


	//----- nvinfo : EIATTR_MAX_THREADS
	.align		4
.L_118:
        /*0030*/ 	.byte	0x04, 0x05
        /*0032*/ 	.short	(.L_120 - .L_119)
.L_119:
        /*0034*/ 	.word	0x00000200
        /*0038*/ 	.word	0x00000001
        /*003c*/ 	.word	0x00000001


	//----- nvinfo : EIATTR_CBANK_PARAM_SIZE
	.align		4
.L_120:
        /*0040*/ 	.byte	0x03, 0x19
        /*0042*/ 	.short	0x0a80


	//----- nvinfo : EIATTR_PARAM_CBANK
	.align		4
        /*0044*/ 	.byte	0x04, 0x0a
        /*0046*/ 	.short	(.L_122 - .L_121)
	.align		4
.L_121:
        /*0048*/ 	.word	index@(.nv.constant0._ZN7cutlass13device_kernelIN5flash11enable_sm90INS1_16FlashAttnFwdSm90INS1_25CollectiveMainloopFwdSm90ILi2EN4cute5tupleIJNS5_1CILi1EEES8_S8_EEENS6_IJNS7_ILi192EEENS7_ILi160EEENS7_ILi64EEEEEELi64ENS_12float_e4m3_tEfNS_4arch4Sm90ELb0ELb1ELb1ELb1ELb0ELb0ELb0ELb1ELb1ELb1ELb1ELb0EEENS1_21CollectiveEpilogueFwdINS6_IJSA_SC_SB_EEES9_NS_10bfloat16_tESG_Li384ELb1ELb1ELb1ELb1EEENS1_36VarlenDynamicPersistentTileSchedulerILi192ELi160ELi384ELi128ELb1ELb1ELb1ELb1ELb0ELb1EEEEEEEEEvNT_6ParamsE)
        /*004c*/ 	.short	0x0380
        /*004e*/ 	.short	0x0a80


	//----- nvinfo : EIATTR_SW_WAR
	.align		4
.L_122:
        /*0050*/ 	.byte	0x04, 0x36
        /*0052*/ 	.short	(.L_124 - .L_123)
.L_123:
        /*0054*/ 	.word	0x00000008
.L_124:


//--------------------- .nv.info._ZN7cutlass13device_kernelIN5flash11enable_sm90INS1_16FlashAttnFwdSm90INS1_25CollectiveMainloopFwdSm90ILi2EN4cute5tupleIJNS5_1CILi1EEES8_S8_EEENS6_IJNS7_ILi192EEENS7_ILi160EEENS7_ILi64EEEEEELi64ENS_12float_e4m3_tEfNS_4arch4Sm90ELb0ELb1ELb1ELb1ELb0ELb1ELb0ELb1ELb1ELb1ELb1ELb0EEENS1_21CollectiveEpilogueFwdINS6_IJSA_SC_SB_EEES9_NS_10bfloat16_tESG_Li384ELb1ELb1ELb1ELb1EEENS1_36VarlenDynamicPersistentTileSchedulerILi192ELi160ELi384ELi128ELb1ELb1ELb1ELb1ELb0ELb1EEEEEEEEEvNT_6ParamsE --------------------------
	.section	.nv.info._ZN7cutlass13device_kernelIN5flash11enable_sm90INS1_16FlashAttnFwdSm90INS1_25CollectiveMainloopFwdSm90ILi2EN4cute5tupleIJNS5_1CILi1EEES8_S8_EEENS6_IJNS7_ILi192EEENS7_ILi160EEENS7_ILi64EEEEEELi64ENS_12float_e4m3_tEfNS_4arch4Sm90ELb0ELb1ELb1ELb1ELb0ELb1ELb0ELb1ELb1ELb1ELb1ELb0EEENS1_21CollectiveEpilogueFwdINS6_IJSA_SC_SB_EEES9_NS_10bfloat16_tESG_Li384ELb1ELb1ELb1ELb1EEENS1_36VarlenDynamicPersistentTileSchedulerILi192ELi160ELi384ELi128ELb1ELb1ELb1ELb1ELb0ELb1EEEEEEEEEvNT_6ParamsE,"",@"SHT_CUDA_INFO"
	.sectionflags	@""
	.align	4


	//----- nvinfo : EIATTR_CUDA_API_VERSION
	.align		4
        /*0000*/ 	.byte	0x04, 0x37
        /*0002*/ 	.short	(.L_126 - .L_125)
.L_125:
        /*0004*/ 	.word	0x00000082


	//----- nvinfo : EIATTR_KPARAM_INFO
	.align		4
.L_126:
        /*0008*/ 	.byte	0x04, 0x17
        /*000a*/ 	.short	(.L_128 - .L_127)
.L_127:
        /*000c*/ 	.word	0x00000000
        /*0010*/ 	.short	0x0000
        /*0012*/ 	.short	0x0000
        /*0014*/ 	.byte	0x00, 0xf0, 0x01, 0x2a


	//----- nvinfo : EIATTR_SPARSE_MMA_MASK
	.align		4
.L_128:
        /*0018*/ 	.byte	0x03, 0x50
        /*001a*/ 	.short	0x0000


	//----- nvinfo : EIATTR_MAXREG_COUNT
	.align		4
        /*001c*/ 	.byte	0x03, 0x1b
        /*001e*/ 	.short	0x0080


	//----- nvinfo : EIATTR_MERCURY_ISA_VERSION
	.align		4
        /*0020*/ 	.byte	0x03, 0x5f
        /*0022*/ 	.short	0x0101


	//----- nvinfo : EIATTR_VRC_CTA_INIT_COUNT
	.align		4
        /*0024*/ 	.byte	0x02, 0x4a
	.zero		1
	.zero		1


	//----- nvinfo : EIATTR_EXIT_INSTR_OFFSETS
	.align		4
        /*0028*/ 	.byte	0x04, 0x1c
        /*002a*/ 	.short	(.L_130 - .L_129)


	//   ....[0]....
.L_129:
        /*002c*/ 	.word	0x00000010


	//----- nvinfo : EIATTR_MAX_THREADS
	.align		4
.L_130:
        /*0030*/ 	.byte	0x04, 0x05
        /*0032*/ 	.short	(.L_132 - .L_131)
.L_131:
        /*0034*/ 	.word	0x00000200
        /*0038*/ 	.word	0x00000001
        /*003c*/ 	.word	0x00000001


	//----- nvinfo : EIATTR_CBANK_PARAM_SIZE
	.align		4
.L_132:
        /*0040*/ 	.byte	0x03, 0x19
        /*0042*/ 	.short	0x0a80


	//----- nvinfo : EIATTR_PARAM_CBANK
	.align		4
        /*0044*/ 	.byte	0x04, 0x0a
        /*0046*/ 	.short	(.L_134 - .L_133)
	.align		4
.L_133:
        /*0048*/ 	.word	index@(.nv.constant0._ZN7cutlass13device_kernelIN5flash11enable_sm90INS1_16FlashAttnFwdSm90INS1_25CollectiveMainloopFwdSm90ILi2EN4cute5tupleIJNS5_1CILi1EEES8_S8_EEENS6_IJNS7_ILi192EEENS7_ILi160EEENS7_ILi64EEEEEELi64ENS_12float_e4m3_tEfNS_4arch4Sm90ELb0ELb1ELb1ELb1ELb0ELb1ELb0ELb1ELb1ELb1ELb1ELb0EEENS1_21CollectiveEpilogueFwdINS6_IJSA_SC_SB_EEES9_NS_10bfloat16_tESG_Li384ELb1ELb1ELb1ELb1EEENS1_36VarlenDynamicPersistentTileSchedulerILi192ELi160ELi384ELi128ELb1ELb1ELb1ELb1ELb0ELb1EEEEEEEEEvNT_6ParamsE)
        /*004c*/ 	.short	0x0380
        /*004e*/ 	.short	0x0a80


	//----- nvinfo : EIATTR_SW_WAR
	.align		4
.L_134:
        /*0050*/ 	.byte	0x04, 0x36
        /*0052*/ 	.short	(.L_136 - .L_135)
.L_135:
        /*0054*/ 	.word	0x00000008
.L_136:


//--------------------- .nv.info._ZN7cutlass13device_kernelIN5flash11enable_sm90INS1_16FlashAttnFwdSm90INS1_25CollectiveMainloopFwdSm90ILi2EN4cute5tupleIJNS5_1CILi1EEES8_S8_EEENS6_IJNS7_ILi192EEENS7_ILi160EEENS7_ILi64EEEEEELi64ENS_12float_e4m3_tEfNS_4arch4Sm90ELb1ELb0ELb1ELb0ELb0ELb0ELb0ELb1ELb1ELb1ELb1ELb0EEENS1_21CollectiveEpilogueFwdINS6_IJSA_SC_SB_EEES9_NS_10bfloat16_tESG_Li384ELb0ELb1ELb1ELb1EEENS1_19SingleTileSchedulerILb0ELb1ELb1ELi192EEEEEEEEEvNT_6ParamsE --------------------------
	.section	.nv.info._ZN7cutlass13device_kernelIN5flash11enable_sm90INS1_16FlashAttnFwdSm90INS1_25CollectiveMainloopFwdSm90ILi2EN4cute5tupleIJNS5_1CILi1EEES8_S8_EEENS6_IJNS7_ILi192EEENS7_ILi160EEENS7_ILi64EEEEEELi64ENS_12float_e4m3_tEfNS_4arch4Sm90ELb1ELb0ELb1ELb0ELb0ELb0ELb0ELb1ELb1ELb1ELb1ELb0EEENS1_21CollectiveEpilogueFwdINS6_IJSA_SC_SB_EEES9_NS_10bfloat16_tESG_Li384ELb0ELb1ELb1ELb1EEENS1_19SingleTileSchedulerILb0ELb1ELb1ELi192EEEEEEEEEvNT_6ParamsE,"",@"SHT_CUDA_INFO"
	.sectionflags	@""
	.align	4


	//----- nvinfo : EIATTR_CUDA_API_VERSION
	.align		4
        /*0000*/ 	.byte	0x04, 0x37
        /*0002*/ 	.short	(.L_138 - .L_137)
.L_137:
        /*0004*/ 	.word	0x00000082


	//----- nvinfo : EIATTR_KPARAM_INFO
	.align		4
.L_138:
        /*0008*/ 	.byte	0x04, 0x17
        /*000a*/ 	.short	(.L_140 - .L_139)
.L_139:
        /*000c*/ 	.word	0x00000000
        /*0010*/ 	.short	0x0000
        /*0012*/ 	.short	0x0000
        /*0014*/ 	.byte	0x00, 0xf0, 0x01, 0x28


	//----- nvinfo : EIATTR_SPARSE_MMA_MASK
	.align		4
.L_140:
        /*0018*/ 	.byte	0x03, 0x50
        /*001a*/ 	.short	0x0000


	//----- nvinfo : EIATTR_MAXREG_COUNT
	.align		4
        /*001c*/ 	.byte	0x03, 0x1b
        /*001e*/ 	.short	0x0080


	//----- nvinfo : EIATTR_MERCURY_ISA_VERSION
	.align		4
        /*0020*/ 	.byte	0x03, 0x5f
        /*0022*/ 	.short	0x0101


	//----- nvinfo : EIATTR_VRC_CTA_INIT_COUNT
	.align		4
        /*0024*/ 	.byte	0x02, 0x4a
	.zero		1
	.zero		1


	//----- nvinfo : EIATTR_EXIT_INSTR_OFFSETS
	.align		4
        /*0028*/ 	.byte	0x04, 0x1c
        /*002a*/ 	.short	(.L_142 - .L_141)


	//   ....[0]....
.L_141:
        /*002c*/ 	.word	0x00000010


	//----- nvinfo : EIATTR_MAX_THREADS
	.align		4
.L_142:
        /*0030*/ 	.byte	0x04, 0x05
        /*0032*/ 	.short	(.L_144 - .L_143)
.L_143:
        /*0034*/ 	.word	0x00000200
        /*0038*/ 	.word	0x00000001
        /*003c*/ 	.word	0x00000001


	//----- nvinfo : EIATTR_CBANK_PARAM_SIZE
	.align		4
.L_144:
        /*0040*/ 	.byte	0x03, 0x19
        /*0042*/ 	.short	0x0a00


	//----- nvinfo : EIATTR_PARAM_CBANK
	.align		4
        /*0044*/ 	.byte	0x04, 0x0a
        /*0046*/ 	.short	(.L_146 - .L_145)
	.align		4
.L_145:
        /*0048*/ 	.word	index@(.nv.constant0._ZN7cutlass13device_kernelIN5flash11enable_sm90INS1_16FlashAttnFwdSm90INS1_25CollectiveMainloopFwdSm90ILi2EN4cute5tupleIJNS5_1CILi1EEES8_S8_EEENS6_IJNS7_ILi192EEENS7_ILi160EEENS7_ILi64EEEEEELi64ENS_12float_e4m3_tEfNS_4arch4Sm90ELb1ELb0ELb1ELb0ELb0ELb0ELb0ELb1ELb1ELb1ELb1ELb0EEENS1_21CollectiveEpilogueFwdINS6_IJSA_SC_SB_EEES9_NS_10bfloat16_tESG_Li384ELb0ELb1ELb1ELb1EEENS1_19SingleTileSchedulerILb0ELb1ELb1ELi192EEEEEEEEEvNT_6ParamsE)
        /*004c*/ 	.short	0x0380
        /*004e*/ 	.short	0x0a00


	//----- nvinfo : EIATTR_SW_WAR
	.align		4
.L_146:
        /*0050*/ 	.byte	0x04, 0x36
        /*0052*/ 	.short	(.L_148 - .L_147)
.L_147:
        /*0054*/ 	.word	0x00000008
.L_148:


//--------------------- .nv.info._ZN7cutlass13device_kernelIN5flash11enable_sm90INS1_16FlashAttnFwdSm90INS1_25CollectiveMainloopFwdSm90ILi2EN4cute5tupleIJNS5_1CILi1EEES8_S8_EEENS6_IJNS7_ILi192EEENS7_ILi160EEENS7_ILi64EEEEEELi64ENS_12float_e4m3_tEfNS_4arch4Sm90ELb1ELb0ELb1ELb1ELb0ELb0ELb0ELb1ELb1ELb1ELb1ELb0EEENS1_21CollectiveEpilogueFwdINS6_IJSA_SC_SB_EEES9_NS_10bfloat16_tESG_Li384ELb1ELb1ELb1ELb1EEENS1_36VarlenDynamicPersistentTileSchedulerILi192ELi160ELi384ELi128ELb1ELb1ELb1ELb1ELb1ELb1EEEEEEEEEvNT_6ParamsE --------------------------
	.section	.nv.info._ZN7cutlass13device_kernelIN5flash11enable_sm90INS1_16FlashAttnFwdSm90INS1_25CollectiveMainloopFwdSm90ILi2EN4cute5tupleIJNS5_1CILi1EEES8_S8_EEENS6_IJNS7_ILi192EEENS7_ILi160EEENS7_ILi64EEEEEELi64ENS_12float_e4m3_tEfNS_4arch4Sm90ELb1ELb0ELb1ELb1ELb0ELb0ELb0ELb1ELb1ELb1ELb1ELb0EEENS1_21CollectiveEpilogueFwdINS6_IJSA_SC_SB_EEES9_NS_10bfloat16_tESG_Li384ELb1ELb1ELb1ELb1EEENS1_36VarlenDynamicPersistentTileSchedulerILi192ELi160ELi384ELi128ELb1ELb1ELb1ELb1ELb1ELb1EEEEEEEEEvNT_6ParamsE,"",@"SHT_CUDA_INFO"
	.sectionflags	@""
	.align	4


	//----- nvinfo : EIATTR_CUDA_API_VERSION
	.align		4
        /*0000*/ 	.byte	0x04, 0x37
        /*0002*/ 	.short	(.L_150 - .L_149)
.L_149:
        /*0004*/ 	.word	0x00000082


	//----- nvinfo : EIATTR_KPARAM_INFO
	.align		4
.L_150:
        /*0008*/ 	.byte	0x04, 0x17
        /*000a*/ 	.short	(.L_152 - .L_151)
.L_151:
        /*000c*/ 	.word	0x00000000
        /*0010*/ 	.short	0x0000
        /*0012*/ 	.short	0x0000
        /*0014*/ 	.byte	0x00, 0xf0, 0x01, 0x2a


	//----- nvinfo : EIATTR_SPARSE_MMA_MASK
	.align		4
.L_152:
        /*0018*/ 	.byte	0x03, 0x50
        /*001a*/ 	.short	0x0000


	//----- nvinfo : EIATTR_MAXREG_COUNT
	.align		4
        /*001c*/ 	.byte	0x03, 0x1b
        /*001e*/ 	.short	0x0080


	//----- nvinfo : EIATTR_MERCURY_ISA_VERSION
	.align		4
        /*0020*/ 	.byte	0x03, 0x5f
        /*0022*/ 	.short	0x0101


	//----- nvinfo : EIATTR_VRC_CTA_INIT_COUNT
	.align		4
        /*0024*/ 	.byte	0x02, 0x4a
	.zero		1
	.zero		1


	//----- nvinfo : EIATTR_EXIT_INSTR_OFFSETS
	.align		4
        /*0028*/ 	.byte	0x04, 0x1c
        /*002a*/ 	.short	(.L_154 - .L_153)


	//   ....[0]....
.L_153:
        /*002c*/ 	.word	0x00000010


	//----- nvinfo : EIATTR_MAX_THREADS
	.align		4
.L_154:
        /*0030*/ 	.byte	0x04, 0x05
        /*0032*/ 	.short	(.L_156 - .L_155)
.L_155:
        /*0034*/ 	.word	0x00000200
        /*0038*/ 	.word	0x00000001
        /*003c*/ 	.word	0x00000001


	//----- nvinfo : EIATTR_CBANK_PARAM_SIZE
	.align		4
.L_156:
        /*0040*/ 	.byte	0x03, 0x19
        /*0042*/ 	.short	0x0a80


	//----- nvinfo : EIATTR_PARAM_CBANK
	.align		4
        /*0044*/ 	.byte	0x04, 0x0a
        /*0046*/ 	.short	(.L_158 - .L_157)
	.align		4
.L_157:
        /*0048*/ 	.word	index@(.nv.constant0._ZN7cutlass13device_kernelIN5flash11enable_sm90INS1_16FlashAttnFwdSm90INS1_25CollectiveMainloopFwdSm90ILi2EN4cute5tupleIJNS5_1CILi1EEES8_S8_EEENS6_IJNS7_ILi192EEENS7_ILi160EEENS7_ILi64EEEEEELi64ENS_12float_e4m3_tEfNS_4arch4Sm90ELb1ELb0ELb1ELb1ELb0ELb0ELb0ELb1ELb1ELb1ELb1ELb0EEENS1_21CollectiveEpilogueFwdINS6_IJSA_SC_SB_EEES9_NS_10bfloat16_tESG_Li384ELb1ELb1ELb1ELb1EEENS1_36VarlenDynamicPersistentTileSchedulerILi192ELi160ELi384ELi128ELb1ELb1ELb1ELb1ELb1ELb1EEEEEEEEEvNT_6ParamsE)
        /*004c*/ 	.short	0x0380
        /*004e*/ 	.short	0x0a80


	//----- nvinfo : EIATTR_SW_WAR
	.align		4
.L_158:
        /*0050*/ 	.byte	0x04, 0x36
        /*0052*/ 	.short	(.L_160 - .L_159)
.L_159:
        /*0054*/ 	.word	0x00000008
.L_160:


//--------------------- .nv.info._ZN7cutlass13device_kernelIN5flash11enable_sm90INS1_16FlashAttnFwdSm90INS1_25CollectiveMainloopFwdSm90ILi2EN4cute5tupleIJNS5_1CILi1EEES8_S8_EEENS6_IJNS7_ILi192EEENS7_ILi160EEENS7_ILi64EEEEEELi64ENS_12float_e4m3_tEfNS_4arch4Sm90ELb1ELb0ELb1ELb1ELb0ELb1ELb0ELb1ELb1ELb1ELb1ELb0EEENS1_21CollectiveEpilogueFwdINS6_IJSA_SC_SB_EEES9_NS_10bfloat16_tESG_Li384ELb1ELb1ELb1ELb1EEENS1_36VarlenDynamicPersistentTileSchedulerILi192ELi160ELi384ELi128ELb1ELb1ELb1ELb1ELb1ELb1EEEEEEEEEvNT_6ParamsE --------------------------
	.section	.nv.info._ZN7cutlass13device_kernelIN5flash11enable_sm90INS1_16FlashAttnFwdSm90INS1_25CollectiveMainloopFwdSm90ILi2EN4cute5tupleIJNS5_1CILi1EEES8_S8_EEENS6_IJNS7_ILi192EEENS7_ILi160EEENS7_ILi64EEEEEELi64ENS_12float_e4m3_tEfNS_4arch4Sm90ELb1ELb0ELb1ELb1ELb0ELb1ELb0ELb1ELb1ELb1ELb1ELb0EEENS1_21CollectiveEpilogueFwdINS6_IJSA_SC_SB_EEES9_NS_10bfloat16_tESG_Li384ELb1ELb1ELb1ELb1EEENS1_36VarlenDynamicPersistentTileSchedulerILi192ELi160ELi384ELi128ELb1ELb1ELb1ELb1ELb1ELb1EEEEEEEEEvNT_6ParamsE,"",@"SHT_CUDA_INFO"
	.sectionflags	@""
	.align	4


	//----- nvinfo : EIATTR_CUDA_API_VERSION
	.align		4
        /*0000*/ 	.byte	0x04, 0x37
        /*0002*/ 	.short	(.L_162 - .L_161)
.L_161:
        /*0004*/ 	.word	0x00000082


	//----- nvinfo : EIATTR_KPARAM_INFO
	.align		4
.L_162:
        /*0008*/ 	.byte	0x04, 0x17
        /*000a*/ 	.short	(.L_164 - .L_163)
.L_163:
        /*000c*/ 	.word	0x00000000
        /*0010*/ 	.short	0x0000
        /*0012*/ 	.short	0x0000
        /*0014*/ 	.byte	0x00, 0xf0, 0x01, 0x2a


	//----- nvinfo : EIATTR_SPARSE_MMA_MASK
	.align		4
.L_164:
        /*0018*/ 	.byte	0x03, 0x50
        /*001a*/ 	.short	0x0000


	//----- nvinfo : EIATTR_MAXREG_COUNT
	.align		4
        /*001c*/ 	.byte	0x03, 0x1b
        /*001e*/ 	.short	0x0080


	//----- nvinfo : EIATTR_MERCURY_ISA_VERSION
	.align		4
        /*0020*/ 	.byte	0x03, 0x5f
        /*0022*/ 	.short	0x0101


	//----- nvinfo : EIATTR_VRC_CTA_INIT_COUNT
	.align		4
        /*0024*/ 	.byte	0x02, 0x4a
	.zero		1
	.zero		1


	//----- nvinfo : EIATTR_EXIT_INSTR_OFFSETS
	.align		4
        /*0028*/ 	.byte	0x04, 0x1c
        /*002a*/ 	.short	(.L_166 - .L_165)


	//   ....[0]....
.L_165:
        /*002c*/ 	.word	0x00000010


	//----- nvinfo : EIATTR_MAX_THREADS
	.align		4
.L_166:
        /*0030*/ 	.byte	0x04, 0x05
        /*0032*/ 	.short	(.L_168 - .L_167)
.L_167:
        /*0034*/ 	.word	0x00000200
        /*0038*/ 	.word	0x00000001
        /*003c*/ 	.word	0x00000001


	//----- nvinfo : EIATTR_CBANK_PARAM_SIZE
	.align		4
.L_168:
        /*0040*/ 	.byte	0x03, 0x19
        /*0042*/ 	.short	0x0a80


	//----- nvinfo : EIATTR_PARAM_CBANK
	.align		4
        /*0044*/ 	.byte	0x04, 0x0a
        /*0046*/ 	.short	(.L_170 - .L_169)
	.align		4
.L_169:
        /*0048*/ 	.word	index@(.nv.constant0._ZN7cutlass13device_kernelIN5flash11enable_sm90INS1_16FlashAttnFwdSm90INS1_25CollectiveMainloopFwdSm90ILi2EN4cute5tupleIJNS5_1CILi1EEES8_S8_EEENS6_IJNS7_ILi192EEENS7_ILi160EEENS7_ILi64EEEEEELi64ENS_12float_e4m3_tEfNS_4arch4Sm90ELb1ELb0ELb1ELb1ELb0ELb1ELb0ELb1ELb1ELb1ELb1ELb0EEENS1_21CollectiveEpilogueFwdINS6_IJSA_SC_SB_EEES9_NS_10bfloat16_tESG_Li384ELb1ELb1ELb1ELb1EEENS1_36VarlenDynamicPersistentTileSchedulerILi192ELi160ELi384ELi128ELb1ELb1ELb1ELb1ELb1ELb1EEEEEEEEEvNT_6ParamsE)
        /*004c*/ 	.short	0x0380
        /*004e*/ 	.short	0x0a80


	//----- nvinfo : EIATTR_SW_WAR
	.align		4
.L_170:
        /*0050*/ 	.byte	0x04, 0x36
        /*0052*/ 	.short	(.L_172 - .L_171)
.L_171:
        /*0054*/ 	.word	0x00000008
.L_172:


//--------------------- .nv.callgraph             --------------------------
	.section	.nv.callgraph,"",@"SHT_CUDA_CALLGRAPH"
	.align	4
	.sectionentsize	8
	.align		4
        /*0000*/ 	.word	0x00000000
	.align		4
        /*0004*/ 	.word	0xffffffff
	.align		4
        /*0008*/ 	.word	0x00000000
	.align		4
        /*000c*/ 	.word	0xfffffffe
	.align		4
        /*0010*/ 	.word	0x00000000
	.align		4
        /*0014*/ 	.word	0xfffffffd
	.align		4
        /*0018*/ 	.word	0x00000000
	.align		4
        /*001c*/ 	.word	0xfffffffc


//--------------------- .nv.constant4             --------------------------
	.section	.nv.constant4,"a",@progbits
	.align	8
	.align		8
.nv.constant4:
        /*0000*/ 	.dword	_ZN79_INTERNAL_5e5267d4_43_flash_fwd_hdim64_e4m3_split_softcap_sm90_cu_a6473388_33884cuda3std3__45__cpo5beginE
	.align		8
        /*0008*/ 	.dword	_ZN79_INTERNAL_5e5267d4_43_flash_fwd_hdim64_e4m3_split_softcap_sm90_cu_a6473388_33884cuda3std3__45__cpo3endE
	.align		8
        /*0010*/ 	.dword	_ZN79_INTERNAL_5e5267d4_43_flash_fwd_hdim64_e4m3_split_softcap_sm90_cu_a6473388_33884cuda3std3__45__cpo6cbeginE
	.align		8
        /*0018*/ 	.dword	_ZN79_INTERNAL_5e5267d4_43_flash_fwd_hdim64_e4m3_split_softcap_sm90_cu_a6473388_33884cuda3std3__45__cpo4cendE
	.align		8
        /*0020*/ 	.dword	_ZN79_INTERNAL_5e5267d4_43_flash_fwd_hdim64_e4m3_split_softcap_sm90_cu_a6473388_33884cuda3std3__481_GLOBAL__N__5e5267d4_43_flash_fwd_hdim64_e4m3_split_softcap_sm90_cu_a6473388_33886ignoreE
	.align		8
        /*0028*/ 	.dword	_ZN79_INTERNAL_5e5267d4_43_flash_fwd_hdim64_e4m3_split_softcap_sm90_cu_a6473388_33884cuda3std3__419piecewise_constructE
	.align		8
        /*0030*/ 	.dword	_ZN79_INTERNAL_5e5267d4_43_flash_fwd_hdim64_e4m3_split_softcap_sm90_cu_a6473388_33884cuda3std3__48in_placeE
	.align		8
        /*0038*/ 	.dword	_ZN79_INTERNAL_5e5267d4_43_flash_fwd_hdim64_e4m3_split_softcap_sm90_cu_a6473388_33884cuda3std6ranges3__45__cpo4swapE
	.align		8
        /*0040*/ 	.dword	_ZN79_INTERNAL_5e5267d4_43_flash_fwd_hdim64_e4m3_split_softcap_sm90_cu_a6473388_33884cuda3std6ranges3__45__cpo9iter_moveE
	.align		8
        /*0048*/ 	.dword	_ZN79_INTERNAL_5e5267d4_43_flash_fwd_hdim64_e4m3_split_softcap_sm90_cu_a6473388_33884cute7productE
	.align		8
        /*0050*/ 	.dword	_ZN79_INTERNAL_5e5267d4_43_flash_fwd_hdim64_e4m3_split_softcap_sm90_cu_a6473388_33884cute1_E


//--------------------- .text._ZN7cutlass13device_kernelIN5flash11enable_sm90INS1_16FlashAttnFwdSm90INS1_25CollectiveMainloopFwdSm90ILi2EN4cute5tupleIJNS5_1CILi1EEES8_S8_EEENS6_IJNS7_ILi192EEENS7_ILi160EEENS7_ILi64EEEEEELi64ENS_12float_e4m3_tEfNS_4arch4Sm90ELb0ELb0ELb1ELb0ELb0ELb0ELb0ELb1ELb1ELb1ELb1ELb0EEENS1_21CollectiveEpilogueFwdINS6_IJSA_SC_SB_EEES9_NS_10bfloat16_tESG_Li384ELb0ELb1ELb1ELb1EEENS1_19SingleTileSchedulerILb0ELb1ELb1ELi192EEEEEEEEEvNT_6ParamsE --------------------------
	.section	.text._ZN7cutlass13device_kernelIN5flash11enable_sm90INS1_16FlashAttnFwdSm90INS1_25CollectiveMainloopFwdSm90ILi2EN4cute5tupleIJNS5_1CILi1EEES8_S8_EEENS6_IJNS7_ILi192EEENS7_ILi160EEENS7_ILi64EEEEEELi64ENS_12float_e4m3_tEfNS_4arch4Sm90ELb0ELb0ELb1ELb0ELb0ELb0ELb0ELb1ELb1ELb1ELb1ELb0EEENS1_21CollectiveEpilogueFwdINS6_IJSA_SC_SB_EEES9_NS_10bfloat16_tESG_Li384ELb0ELb1ELb1ELb1EEENS1_19SingleTileSchedulerILb0ELb1ELb1ELi192EEEEEEEEEvNT_6ParamsE,"ax",@progbits
	.align	128
.text._ZN7cutlass13device_kernelIN5flash11enable_sm90INS1_16FlashAttnFwdSm90INS1_25CollectiveMainloopFwdSm90ILi2EN4cute5tupleIJNS5_1CILi1EEES8_S8_EEENS6_IJNS7_ILi192EEENS7_ILi160EEENS7_ILi64EEEEEELi64ENS_12float_e4m3_tEfNS_4arch4Sm90ELb0ELb0ELb1ELb0ELb0ELb0ELb0ELb1ELb1ELb1ELb1ELb0EEENS1_21CollectiveEpilogueFwdINS6_IJSA_SC_SB_EEES9_NS_10bfloat16_tESG_Li384ELb0ELb1ELb1ELb1EEENS1_19SingleTileSchedulerILb0ELb1ELb1ELi192EEEEEEEEEvNT_6ParamsE:
        .type           _ZN7cutlass13device_kernelIN5flash11enable_sm90INS1_16FlashAttnFwdSm90INS1_25CollectiveMainloopFwdSm90ILi2EN4cute5tupleIJNS5_1CILi1EEES8_S8_EEENS6_IJNS7_ILi192EEENS7_ILi160EEENS7_ILi64EEEEEELi64ENS_12float_e4m3_tEfNS_4arch4Sm90ELb0ELb0ELb1ELb0ELb0ELb0ELb0ELb1ELb1ELb1ELb1ELb0EEENS1_21CollectiveEpilogueFwdINS6_IJSA_SC_SB_EEES9_NS_10bfloat16_tESG_Li384ELb0ELb1ELb1ELb1EEENS1_19SingleTileSchedulerILb0ELb1ELb1ELi192EEEEEEEEEvNT_6ParamsE,@function
        .size           _ZN7cutlass13device_kernelIN5flash11enable_sm90INS1_16FlashAttnFwdSm90INS1_25CollectiveMainloopFwdSm90ILi2EN4cute5tupleIJNS5_1CILi1EEES8_S8_EEENS6_IJNS7_ILi192EEENS7_ILi160EEENS7_ILi64EEEEEELi64ENS_12float_e4m3_tEfNS_4arch4Sm90ELb0ELb0ELb1ELb0ELb0ELb0ELb0ELb1ELb1ELb1ELb1ELb0EEENS1_21CollectiveEpilogueFwdINS6_IJSA_SC_SB_EEES9_NS_10bfloat16_tESG_Li384ELb0ELb1ELb1ELb1EEENS1_19SingleTileSchedulerILb0ELb1ELb1ELi192EEEEEEEEEvNT_6ParamsE,(.L_x_9 - _ZN7cutlass13device_kernelIN5flash11enable_sm90INS1_16FlashAttnFwdSm90INS1_25CollectiveMainloopFwdSm90ILi2EN4cute5tupleIJNS5_1CILi1EEES8_S8_EEENS6_IJNS7_ILi192EEENS7_ILi160EEENS7_ILi64EEEEEELi64ENS_12float_e4m3_tEfNS_4arch4Sm90ELb0ELb0ELb1ELb0ELb0ELb0ELb0ELb1ELb1ELb1ELb1ELb0EEENS1_21CollectiveEpilogueFwdINS6_IJSA_SC_SB_EEES9_NS_10bfloat16_tESG_Li384ELb0ELb1ELb1ELb1EEENS1_19SingleTileSchedulerILb0ELb1ELb1ELi192EEEEEEEEEvNT_6ParamsE)
        .other          _ZN7cutlass13device_kernelIN5flash11enable_sm90INS1_16FlashAttnFwdSm90INS1_25CollectiveMainloopFwdSm90ILi2EN4cute5tupleIJNS5_1CILi1EEES8_S8_EEENS6_IJNS7_ILi192EEENS7_ILi160EEENS7_ILi64EEEEEELi64ENS_12float_e4m3_tEfNS_4arch4Sm90ELb0ELb0ELb1ELb0ELb0ELb0ELb0ELb1ELb1ELb1ELb1ELb0EEENS1_21CollectiveEpilogueFwdINS6_IJSA_SC_SB_EEES9_NS_10bfloat16_tESG_Li384ELb0ELb1ELb1ELb1EEENS1_19SingleTileSchedulerILb0ELb1ELb1ELi192EEEEEEEEEvNT_6ParamsE,@"STO_CUDA_ENTRY STV_DEFAULT"
_ZN7cutlass13device_kernelIN5flash11enable_sm90INS1_16FlashAttnFwdSm90INS1_25CollectiveMainloopFwdSm90ILi2EN4cute5tupleIJNS5_1CILi1EEES8_S8_EEENS6_IJNS7_ILi192EEENS7_ILi160EEENS7_ILi64EEEEEELi64ENS_12float_e4m3_tEfNS_4arch4Sm90ELb0ELb0ELb1ELb0ELb0ELb0ELb0ELb1ELb1ELb1ELb1ELb0EEENS1_21CollectiveEpilogueFwdINS6_IJSA_SC_SB_EEES9_NS_10bfloat16_tESG_Li384ELb0ELb1ELb1ELb1EEENS1_19SingleTileSchedulerILb0ELb1ELb1ELi192EEEEEEEEEvNT_6ParamsE:
[----:B------:R-:W-:Y:S01]  /*0000*/  LDC R1, c[0x0][0x37c] ;  /* 0x0000df00ff017b82 */ /* 0x000fe20000000800 */
[----:B------:R-:W-:Y:S05]  /*0010*/  EXIT ;  /* 0x000000000000794d */ /* 0x000fea0003800000 */
.L_x_0:
[----:B------:R-:W-:-:S00]  /*0020*/  BRA `(.L_x_0) ;  /* 0xfffffffc00fc7947 */ /* 0x000fc0000383ffff */
[----:B------:R-:W-:-:S00]  /*0030*/  NOP ;  /* 0x0000000000007918 */ /* 0x000fc00000000000 */
        /* <DEDUP_REMOVED lines=12> */
.L_x_9:


//--------------------- .text._ZN7cutlass13device_kernelIN5flash11enable_sm90INS1_16FlashAttnFwdSm90INS1_25CollectiveMainloopFwdSm90ILi2EN4cute5tupleIJNS5_1CILi1EEES8_S8_EEENS6_IJNS7_ILi192EEENS7_ILi160EEENS7_ILi64EEEEEELi64ENS_12float_e4m3_tEfNS_4arch4Sm90ELb0ELb0ELb1ELb1ELb0ELb0ELb0ELb1ELb1ELb1ELb1ELb0EEENS1_21CollectiveEpilogueFwdINS6_IJSA_SC_SB_EEES9_NS_10bfloat16_tESG_Li384ELb1ELb1ELb1ELb1EEENS1_36VarlenDynamicPersistentTileSchedulerILi192ELi160ELi384ELi128ELb1ELb1ELb1ELb0ELb1ELb1EEEEEEEEEvNT_6ParamsE --------------------------
	.section	.text._ZN7cutlass13device_kernelIN5flash11enable_sm90INS1_16FlashAttnFwdSm90INS1_25CollectiveMainloopFwdSm90ILi2EN4cute5tupleIJNS5_1CILi1EEES8_S8_EEENS6_IJNS7_ILi192EEENS7_ILi160EEENS7_ILi64EEEEEELi64ENS_12float_e4m3_tEfNS_4arch4Sm90ELb0ELb0ELb1ELb1ELb0ELb0ELb0ELb1ELb1ELb1ELb1ELb0EEENS1_21CollectiveEpilogueFwdINS6_IJSA_SC_SB_EEES9_NS_10bfloat16_tESG_Li384ELb1ELb1ELb1ELb1EEENS1_36VarlenDynamicPersistentTileSchedulerILi192ELi160ELi384ELi128ELb1ELb1ELb1ELb0ELb1ELb1EEEEEEEEEvNT_6ParamsE,"ax",@progbits
	.align	128
.text._ZN7cutlass13device_kernelIN5flash11enable_sm90INS1_16FlashAttnFwdSm90INS1_25CollectiveMainloopFwdSm90ILi2EN4cute5tupleIJNS5_1CILi1EEES8_S8_EEENS6_IJNS7_ILi192EEENS7_ILi160EEENS7_ILi64EEEEEELi64ENS_12float_e4m3_tEfNS_4arch4Sm90ELb0ELb0ELb1ELb1ELb0ELb0ELb0ELb1ELb1ELb1ELb1ELb0EEENS1_21CollectiveEpilogueFwdINS6_IJSA_SC_SB_EEES9_NS_10bfloat16_tESG_Li384ELb1ELb1ELb1ELb1EEENS1_36VarlenDynamicPersistentTileSchedulerILi192ELi160ELi384ELi128ELb1ELb1ELb1ELb0ELb1ELb1EEEEEEEEEvNT_6ParamsE:
        .type           _ZN7cutlass13device_kernelIN5flash11enable_sm90INS1_16FlashAttnFwdSm90INS1_25CollectiveMainloopFwdSm90ILi2EN4cute5tupleIJNS5_1CILi1EEES8_S8_EEENS6_IJNS7_ILi192EEENS7_ILi160EEENS7_ILi64EEEEEELi64ENS_12float_e4m3_tEfNS_4arch4Sm90ELb0ELb0ELb1ELb1ELb0ELb0ELb0ELb1ELb1ELb1ELb1ELb0EEENS1_21CollectiveEpilogueFwdINS6_IJSA_SC_SB_EEES9_NS_10bfloat16_tESG_Li384ELb1ELb1ELb1ELb1EEENS1_36VarlenDynamicPersistentTileSchedulerILi192ELi160ELi384ELi128ELb1ELb1ELb1ELb0ELb1ELb1EEEEEEEEEvNT_6ParamsE,@function
        .size           _ZN7cutlass13device_kernelIN5flash11enable_sm90INS1_16FlashAttnFwdSm90INS1_25CollectiveMainloopFwdSm90ILi2EN4cute5tupleIJNS5_1CILi1EEES8_S8_EEENS6_IJNS7_ILi192EEENS7_ILi160EEENS7_ILi64EEEEEELi64ENS_12float_e4m3_tEfNS_4arch4Sm90ELb0ELb0ELb1ELb1ELb0ELb0ELb0ELb1ELb1ELb1ELb1ELb0EEENS1_21CollectiveEpilogueFwdINS6_IJSA_SC_SB_EEES9_NS_10bfloat16_tESG_Li384ELb1ELb1ELb1ELb1EEENS1_36VarlenDynamicPersistentTileSchedulerILi192ELi160ELi384ELi128ELb1ELb1ELb1ELb0ELb1ELb1EEEEEEEEEvNT_6ParamsE,(.L_x_10 - _ZN7cutlass13device_kernelIN5flash11enable_sm90INS1_16FlashAttnFwdSm90INS1_25CollectiveMainloopFwdSm90ILi2EN4cute5tupleIJNS5_1CILi1EEES8_S8_EEENS6_IJNS7_ILi192EEENS7_ILi160EEENS7_ILi64EEEEEELi64ENS_12float_e4m3_tEfNS_4arch4Sm90ELb0ELb0ELb1ELb1ELb0ELb0ELb0ELb1ELb1ELb1ELb1ELb0EEENS1_21CollectiveEpilogueFwdINS6_IJSA_SC_SB_EEES9_NS_10bfloat16_tESG_Li384ELb1ELb1ELb1ELb1EEENS1_36VarlenDynamicPersistentTileSchedulerILi192ELi160ELi384ELi128ELb1ELb1ELb1ELb0ELb1ELb1EEEEEEEEEvNT_6ParamsE)
        .other          _ZN7cutlass13device_kernelIN5flash11enable_sm90INS1_16FlashAttnFwdSm90INS1_25CollectiveMainloopFwdSm90ILi2EN4cute5tupleIJNS5_1CILi1EEES8_S8_EEENS6_IJNS7_ILi192EEENS7_ILi160EEENS7_ILi64EEEEEELi64ENS_12float_e4m3_tEfNS_4arch4Sm90ELb0ELb0ELb1ELb1ELb0ELb0ELb0ELb1ELb1ELb1ELb1ELb0EEENS1_21CollectiveEpilogueFwdINS6_IJSA_SC_SB_EEES9_NS_10bfloat16_tESG_Li384ELb1ELb1ELb1ELb1EEENS1_36VarlenDynamicPersistentTileSchedulerILi192ELi160ELi384ELi128ELb1ELb1ELb1ELb0ELb1ELb1EEEEEEEEEvNT_6ParamsE,@"STO_CUDA_ENTRY STV_DEFAULT"
_ZN7cutlass13device_kernelIN5flash11enable_sm90INS1_16FlashAttnFwdSm90INS1_25CollectiveMainloopFwdSm90ILi2EN4cute5tupleIJNS5_1CILi1EEES8_S8_EEENS6_IJNS7_ILi192EEENS7_ILi160EEENS7_ILi64EEEEEELi64ENS_12float_e4m3_tEfNS_4arch4Sm90ELb0ELb0ELb1ELb1ELb0ELb0ELb0ELb1ELb1ELb1ELb1ELb0EEENS1_21CollectiveEpilogueFwdINS6_IJSA_SC_SB_EEES9_NS_10bfloat16_tESG_Li384ELb1ELb1ELb1ELb1EEENS1_36VarlenDynamicPersistentTileSchedulerILi192ELi160ELi384ELi128ELb1ELb1ELb1ELb0ELb1ELb1EEEEEEEEEvNT_6ParamsE:
[----:B------:R-:W-:Y:S01]  /*0000*/  LDC R1, c[0x0][0x37c] ;  /* 0x0000df00ff017b82 */ /* 0x000fe20000000800 */
[----:B------:R-:W-:Y:S05]  /*0010*/  EXIT ;  /* 0x000000000000794d */ /* 0x000fea0003800000 */
.L_x_1:
        /* <DEDUP_REMOVED lines=14> */
.L_x_10:


//--------------------- .text._ZN7cutlass13device_kernelIN5flash11enable_sm90INS1_16FlashAttnFwdSm90INS1_25CollectiveMainloopFwdSm90ILi2EN4cute5tupleIJNS5_1CILi1EEES8_S8_EEENS6_IJNS7_ILi192EEENS7_ILi160EEENS7_ILi64EEEEEELi64ENS_12float_e4m3_tEfNS_4arch4Sm90ELb0ELb0ELb1ELb1ELb0ELb1ELb0ELb1ELb1ELb1ELb1ELb0EEENS1_21CollectiveEpilogueFwdINS6_IJSA_SC_SB_EEES9_NS_10bfloat16_tESG_Li384ELb1ELb1ELb1ELb1EEENS1_36VarlenDynamicPersistentTileSchedulerILi192ELi160ELi384ELi128ELb1ELb1ELb1ELb0ELb1ELb1EEEEEEEEEvNT_6ParamsE --------------------------
	.section	.text._ZN7cutlass13device_kernelIN5flash11enable_sm90INS1_16FlashAttnFwdSm90INS1_25CollectiveMainloopFwdSm90ILi2EN4cute5tupleIJNS5_1CILi1EEES8_S8_EEENS6_IJNS7_ILi192EEENS7_ILi160EEENS7_ILi64EEEEEELi64ENS_12float_e4m3_tEfNS_4arch4Sm90ELb0ELb0ELb1ELb1ELb0ELb1ELb0ELb1ELb1ELb1ELb1ELb0EEENS1_21CollectiveEpilogueFwdINS6_IJSA_SC_SB_EEES9_NS_10bfloat16_tESG_Li384ELb1ELb1ELb1ELb1EEENS1_36VarlenDynamicPersistentTileSchedulerILi192ELi160ELi384ELi128ELb1ELb1ELb1ELb0ELb1ELb1EEEEEEEEEvNT_6ParamsE,"ax",@progbits
	.align	128
.text._ZN7cutlass13device_kernelIN5flash11enable_sm90INS1_16FlashAttnFwdSm90INS1_25CollectiveMainloopFwdSm90ILi2EN4cute5tupleIJNS5_1CILi1EEES8_S8_EEENS6_IJNS7_ILi192EEENS7_ILi160EEENS7_ILi64EEEEEELi64ENS_12float_e4m3_tEfNS_4arch4Sm90ELb0ELb0ELb1ELb1ELb0ELb1ELb0ELb1ELb1ELb1ELb1ELb0EEENS1_21CollectiveEpilogueFwdINS6_IJSA_SC_SB_EEES9_NS_10bfloat16_tESG_Li384ELb1ELb1ELb1ELb1EEENS1_36VarlenDynamicPersistentTileSchedulerILi192ELi160ELi384ELi128ELb1ELb1ELb1ELb0ELb1ELb1EEEEEEEEEvNT_6ParamsE:
        .type           _ZN7cutlass13device_kernelIN5flash11enable_sm90INS1_16FlashAttnFwdSm90INS1_25CollectiveMainloopFwdSm90ILi2EN4cute5tupleIJNS5_1CILi1EEES8_S8_EEENS6_IJNS7_ILi192EEENS7_ILi160EEENS7_ILi64EEEEEELi64ENS_12float_e4m3_tEfNS_4arch4Sm90ELb0ELb0ELb1ELb1ELb0ELb1ELb0ELb1ELb1ELb1ELb1ELb0EEENS1_21CollectiveEpilogueFwdINS6_IJSA_SC_SB_EEES9_NS_10bfloat16_tESG_Li384ELb1ELb1ELb1ELb1EEENS1_36VarlenDynamicPersistentTileSchedulerILi192ELi160ELi384ELi128ELb1ELb1ELb1ELb0ELb1ELb1EEEEEEEEEvNT_6ParamsE,@function
        .size           _ZN7cutlass13device_kernelIN5flash11enable_sm90INS1_16FlashAttnFwdSm90INS1_25CollectiveMainloopFwdSm90ILi2EN4cute5tupleIJNS5_1CILi1EEES8_S8_EEENS6_IJNS7_ILi192EEENS7_ILi160EEENS7_ILi64EEEEEELi64ENS_12float_e4m3_tEfNS_4arch4Sm90ELb0ELb0ELb1ELb1ELb0ELb1ELb0ELb1ELb1ELb1ELb1ELb0EEENS1_21CollectiveEpilogueFwdINS6_IJSA_SC_SB_EEES9_NS_10bfloat16_tESG_Li384ELb1ELb1ELb1ELb1EEENS1_36VarlenDynamicPersistentTileSchedulerILi192ELi160ELi384ELi128ELb1ELb1ELb1ELb0ELb1ELb1EEEEEEEEEvNT_6ParamsE,(.L_x_11 - _ZN7cutlass13device_kernelIN5flash11enable_sm90INS1_16FlashAttnFwdSm90INS1_25CollectiveMainloopFwdSm90ILi2EN4cute5tupleIJNS5_1CILi1EEES8_S8_EEENS6_IJNS7_ILi192EEENS7_ILi160EEENS7_ILi64EEEEEELi64ENS_12float_e4m3_tEfNS_4arch4Sm90ELb0ELb0ELb1ELb1ELb0ELb1ELb0ELb1ELb1ELb1ELb1ELb0EEENS1_21CollectiveEpilogueFwdINS6_IJSA_SC_SB_EEES9_NS_10bfloat16_tESG_Li384ELb1ELb1ELb1ELb1EEENS1_36VarlenDynamicPersistentTileSchedulerILi192ELi160ELi384ELi128ELb1ELb1ELb1ELb0ELb1ELb1EEEEEEEEEvNT_6ParamsE)
        .other          _ZN7cutlass13device_kernelIN5flash11enable_sm90INS1_16FlashAttnFwdSm90INS1_25CollectiveMainloopFwdSm90ILi2EN4cute5tupleIJNS5_1CILi1EEES8_S8_EEENS6_IJNS7_ILi192EEENS7_ILi160EEENS7_ILi64EEEEEELi64ENS_12float_e4m3_tEfNS_4arch4Sm90ELb0ELb0ELb1ELb1ELb0ELb1ELb0ELb1ELb1ELb1ELb1ELb0EEENS1_21CollectiveEpilogueFwdINS6_IJSA_SC_SB_EEES9_NS_10bfloat16_tESG_Li384ELb1ELb1ELb1ELb1EEENS1_36VarlenDynamicPersistentTileSchedulerILi192ELi160ELi384ELi128ELb1ELb1ELb1ELb0ELb1ELb1EEEEEEEEEvNT_6ParamsE,@"STO_CUDA_ENTRY STV_DEFAULT"
_ZN7cutlass13device_kernelIN5flash11enable_sm90INS1_16FlashAttnFwdSm90INS1_25CollectiveMainloopFwdSm90ILi2EN4cute5tupleIJNS5_1CILi1EEES8_S8_EEENS6_IJNS7_ILi192EEENS7_ILi160EEENS7_ILi64EEEEEELi64ENS_12float_e4m3_tEfNS_4arch4Sm90ELb0ELb0ELb1ELb1ELb0ELb1ELb0ELb1ELb1ELb1ELb1ELb0EEENS1_21CollectiveEpilogueFwdINS6_IJSA_SC_SB_EEES9_NS_10bfloat16_tESG_Li384ELb1ELb1ELb1ELb1EEENS1_36VarlenDynamicPersistentTileSchedulerILi192ELi160ELi384ELi128ELb1ELb1ELb1ELb0ELb1ELb1EEEEEEEEEvNT_6ParamsE:
[----:B------:R-:W-:Y:S01]  /*0000*/  LDC R1, c[0x0][0x37c] ;  /* 0x0000df00ff017b82 */ /* 0x000fe20000000800 */
[----:B------:R-:W-:Y:S05]  /*0010*/  EXIT ;  /* 0x000000000000794d */ /* 0x000fea0003800000 */
.L_x_2:
        /* <DEDUP_REMOVED lines=14> */
.L_x_11:


//--------------------- .text._ZN7cutlass13device_kernelIN5flash11enable_sm90INS1_16FlashAttnFwdSm90INS1_25CollectiveMainloopFwdSm90ILi2EN4cute5tupleIJNS5_1CILi1EEES8_S8_EEENS6_IJNS7_ILi192EEENS7_ILi160EEENS7_ILi64EEEEEELi64ENS_12float_e4m3_tEfNS_4arch4Sm90ELb0ELb1ELb1ELb0ELb0ELb0ELb0ELb1ELb1ELb1ELb1ELb0EEENS1_21CollectiveEpilogueFwdINS6_IJSA_SC_SB_EEES9_NS_10bfloat16_tESG_Li384ELb0ELb1ELb1ELb1EEENS1_19SingleTileSchedulerILb0ELb1ELb1ELi192EEEEEEEEEvNT_6ParamsE --------------------------
	.section	.text._ZN7cutlass13device_kernelIN5flash11enable_sm90INS1_16FlashAttnFwdSm90INS1_25CollectiveMainloopFwdSm90ILi2EN4cute5tupleIJNS5_1CILi1EEES8_S8_EEENS6_IJNS7_ILi192EEENS7_ILi160EEENS7_ILi64EEEEEELi64ENS_12float_e4m3_tEfNS_4arch4Sm90ELb0ELb1ELb1ELb0ELb0ELb0ELb0ELb1ELb1ELb1ELb1ELb0EEENS1_21CollectiveEpilogueFwdINS6_IJSA_SC_SB_EEES9_NS_10bfloat16_tESG_Li384ELb0ELb1ELb1ELb1EEENS1_19SingleTileSchedulerILb0ELb1ELb1ELi192EEEEEEEEEvNT_6ParamsE,"ax",@progbits
	.align	128
.text._ZN7cutlass13device_kernelIN5flash11enable_sm90INS1_16FlashAttnFwdSm90INS1_25CollectiveMainloopFwdSm90ILi2EN4cute5tupleIJNS5_1CILi1EEES8_S8_EEENS6_IJNS7_ILi192EEENS7_ILi160EEENS7_ILi64EEEEEELi64ENS_12float_e4m3_tEfNS_4arch4Sm90ELb0ELb1ELb1ELb0ELb0ELb0ELb0ELb1ELb1ELb1ELb1ELb0EEENS1_21CollectiveEpilogueFwdINS6_IJSA_SC_SB_EEES9_NS_10bfloat16_tESG_Li384ELb0ELb1ELb1ELb1EEENS1_19SingleTileSchedulerILb0ELb1ELb1ELi192EEEEEEEEEvNT_6ParamsE:
        .type           _ZN7cutlass13device_kernelIN5flash11enable_sm90INS1_16FlashAttnFwdSm90INS1_25CollectiveMainloopFwdSm90ILi2EN4cute5tupleIJNS5_1CILi1EEES8_S8_EEENS6_IJNS7_ILi192EEENS7_ILi160EEENS7_ILi64EEEEEELi64ENS_12float_e4m3_tEfNS_4arch4Sm90ELb0ELb1ELb1ELb0ELb0ELb0ELb0ELb1ELb1ELb1ELb1ELb0EEENS1_21CollectiveEpilogueFwdINS6_IJSA_SC_SB_EEES9_NS_10bfloat16_tESG_Li384ELb0ELb1ELb1ELb1EEENS1_19SingleTileSchedulerILb0ELb1ELb1ELi192EEEEEEEEEvNT_6ParamsE,@function
        .size           _ZN7cutlass13device_kernelIN5flash11enable_sm90INS1_16FlashAttnFwdSm90INS1_25CollectiveMainloopFwdSm90ILi2EN4cute5tupleIJNS5_1CILi1EEES8_S8_EEENS6_IJNS7_ILi192EEENS7_ILi160EEENS7_ILi64EEEEEELi64ENS_12float_e4m3_tEfNS_4arch4Sm90ELb0ELb1ELb1ELb0ELb0ELb0ELb0ELb1ELb1ELb1ELb1ELb0EEENS1_21CollectiveEpilogueFwdINS6_IJSA_SC_SB_EEES9_NS_10bfloat16_tESG_Li384ELb0ELb1ELb1ELb1EEENS1_19SingleTileSchedulerILb0ELb1ELb1ELi192EEEEEEEEEvNT_6ParamsE,(.L_x_12 - _ZN7cutlass13device_kernelIN5flash11enable_sm90INS1_16FlashAttnFwdSm90INS1_25CollectiveMainloopFwdSm90ILi2EN4cute5tupleIJNS5_1CILi1EEES8_S8_EEENS6_IJNS7_ILi192EEENS7_ILi160EEENS7_ILi64EEEEEELi64ENS_12float_e4m3_tEfNS_4arch4Sm90ELb0ELb1ELb1ELb0ELb0ELb0ELb0ELb1ELb1ELb1ELb1ELb0EEENS1_21CollectiveEpilogueFwdINS6_IJSA_SC_SB_EEES9_NS_10bfloat16_tESG_Li384ELb0ELb1ELb1ELb1EEENS1_19SingleTileSchedulerILb0ELb1ELb1ELi192EEEEEEEEEvNT_6ParamsE)
        .other          _ZN7cutlass13device_kernelIN5flash11enable_sm90INS1_16FlashAttnFwdSm90INS1_25CollectiveMainloopFwdSm90ILi2EN4cute5tupleIJNS5_1CILi1EEES8_S8_EEENS6_IJNS7_ILi192EEENS7_ILi160EEENS7_ILi64EEEEEELi64ENS_12float_e4m3_tEfNS_4arch4Sm90ELb0ELb1ELb1ELb0ELb0ELb0ELb0ELb1ELb1ELb1ELb1ELb0EEENS1_21CollectiveEpilogueFwdINS6_IJSA_SC_SB_EEES9_NS_10bfloat16_tESG_Li384ELb0ELb1ELb1ELb1EEENS1_19SingleTileSchedulerILb0ELb1ELb1ELi192EEEEEEEEEvNT_6ParamsE,@"STO_CUDA_ENTRY STV_DEFAULT"
_ZN7cutlass13device_kernelIN5flash11enable_sm90INS1_16FlashAttnFwdSm90INS1_25CollectiveMainloopFwdSm90ILi2EN4cute5tupleIJNS5_1CILi1EEES8_S8_EEENS6_IJNS7_ILi192EEENS7_ILi160EEENS7_ILi64EEEEEELi64ENS_12float_e4m3_tEfNS_4arch4Sm90ELb0ELb1ELb1ELb0ELb0ELb0ELb0ELb1ELb1ELb1ELb1ELb0EEENS1_21CollectiveEpilogueFwdINS6_IJSA_SC_SB_EEES9_NS_10bfloat16_tESG_Li384ELb0ELb1ELb1ELb1EEENS1_19SingleTileSchedulerILb0ELb1ELb1ELi192EEEEEEEEEvNT_6ParamsE:
[----:B------:R-:W-:Y:S01]  /*0000*/  LDC R1, c[0x0][0x37c] ;  /* 0x0000df00ff017b82 */ /* 0x000fe20000000800 */
[----:B------:R-:W-:Y:S05]  /*0010*/  EXIT ;  /* 0x000000000000794d */ /* 0x000fea0003800000 */
.L_x_3:
        /* <DEDUP_REMOVED lines=14> */
.L_x_12:


//--------------------- .text._ZN7cutlass13device_kernelIN5flash11enable_sm90INS1_16FlashAttnFwdSm90INS1_25CollectiveMainloopFwdSm90ILi2EN4cute5tupleIJNS5_1CILi1EEES8_S8_EEENS6_IJNS7_ILi192EEENS7_ILi160EEENS7_ILi64EEEEEELi64ENS_12float_e4m3_tEfNS_4arch4Sm90ELb0ELb1ELb1ELb1ELb0ELb0ELb0ELb1ELb1ELb1ELb1ELb0EEENS1_21CollectiveEpilogueFwdINS6_IJSA_SC_SB_EEES9_NS_10bfloat16_tESG_Li384ELb1ELb1ELb1ELb1EEENS1_36VarlenDynamicPersistentTileSchedulerILi192ELi160ELi384ELi128ELb1ELb1ELb1ELb1ELb0ELb1EEEEEEEEEvNT_6ParamsE --------------------------
	.section	.text._ZN7cutlass13device_kernelIN5flash11enable_sm90INS1_16FlashAttnFwdSm90INS1_25CollectiveMainloopFwdSm90ILi2EN4cute5tupleIJNS5_1CILi1EEES8_S8_EEENS6_IJNS7_ILi192EEENS7_ILi160EEENS7_ILi64EEEEEELi64ENS_12float_e4m3_tEfNS_4arch4Sm90ELb0ELb1ELb1ELb1ELb0ELb0ELb0ELb1ELb1ELb1ELb1ELb0EEENS1_21CollectiveEpilogueFwdINS6_IJSA_SC_SB_EEES9_NS_10bfloat16_tESG_Li384ELb1ELb1ELb1ELb1EEENS1_36VarlenDynamicPersistentTileSchedulerILi192ELi160ELi384ELi128ELb1ELb1ELb1ELb1ELb0ELb1EEEEEEEEEvNT_6ParamsE,"ax",@progbits
	.align	128
.text._ZN7cutlass13device_kernelIN5flash11enable_sm90INS1_16FlashAttnFwdSm90INS1_25CollectiveMainloopFwdSm90ILi2EN4cute5tupleIJNS5_1CILi1EEES8_S8_EEENS6_IJNS7_ILi192EEENS7_ILi160EEENS7_ILi64EEEEEELi64ENS_12float_e4m3_tEfNS_4arch4Sm90ELb0ELb1ELb1ELb1ELb0ELb0ELb0ELb1ELb1ELb1ELb1ELb0EEENS1_21CollectiveEpilogueFwdINS6_IJSA_SC_SB_EEES9_NS_10bfloat16_tESG_Li384ELb1ELb1ELb1ELb1EEENS1_36VarlenDynamicPersistentTileSchedulerILi192ELi160ELi384ELi128ELb1ELb1ELb1ELb1ELb0ELb1EEEEEEEEEvNT_6ParamsE:
        .type           _ZN7cutlass13device_kernelIN5flash11enable_sm90INS1_16FlashAttnFwdSm90INS1_25CollectiveMainloopFwdSm90ILi2EN4cute5tupleIJNS5_1CILi1EEES8_S8_EEENS6_IJNS7_ILi192EEENS7_ILi160EEENS7_ILi64EEEEEELi64ENS_12float_e4m3_tEfNS_4arch4Sm90ELb0ELb1ELb1ELb1ELb0ELb0ELb0ELb1ELb1ELb1ELb1ELb0EEENS1_21CollectiveEpilogueFwdINS6_IJSA_SC_SB_EEES9_NS_10bfloat16_tESG_Li384ELb1ELb1ELb1ELb1EEENS1_36VarlenDynamicPersistentTileSchedulerILi192ELi160ELi384ELi128ELb1ELb1ELb1ELb1ELb0ELb1EEEEEEEEEvNT_6ParamsE,@function
        .size           _ZN7cutlass13device_kernelIN5flash11enable_sm90INS1_16FlashAttnFwdSm90INS1_25CollectiveMainloopFwdSm90ILi2EN4cute5tupleIJNS5_1CILi1EEES8_S8_EEENS6_IJNS7_ILi192EEENS7_ILi160EEENS7_ILi64EEEEEELi64ENS_12float_e4m3_tEfNS_4arch4Sm90ELb0ELb1ELb1ELb1ELb0ELb0ELb0ELb1ELb1ELb1ELb1ELb0EEENS1_21CollectiveEpilogueFwdINS6_IJSA_SC_SB_EEES9_NS_10bfloat16_tESG_Li384ELb1ELb1ELb1ELb1EEENS1_36VarlenDynamicPersistentTileSchedulerILi192ELi160ELi384ELi128ELb1ELb1ELb1ELb1ELb0ELb1EEEEEEEEEvNT_6ParamsE,(.L_x_13 - _ZN7cutlass13device_kernelIN5flash11enable_sm90INS1_16FlashAttnFwdSm90INS1_25CollectiveMainloopFwdSm90ILi2EN4cute5tupleIJNS5_1CILi1EEES8_S8_EEENS6_IJNS7_ILi192EEENS7_ILi160EEENS7_ILi64EEEEEELi64ENS_12float_e4m3_tEfNS_4arch4Sm90ELb0ELb1ELb1ELb1ELb0ELb0ELb0ELb1ELb1ELb1ELb1ELb0EEENS1_21CollectiveEpilogueFwdINS6_IJSA_SC_SB_EEES9_NS_10bfloat16_tESG_Li384ELb1ELb1ELb1ELb1EEENS1_36VarlenDynamicPersistentTileSchedulerILi192ELi160ELi384ELi128ELb1ELb1ELb1ELb1ELb0ELb1EEEEEEEEEvNT_6ParamsE)
        .other          _ZN7cutlass13device_kernelIN5flash11enable_sm90INS1_16FlashAttnFwdSm90INS1_25CollectiveMainloopFwdSm90ILi2EN4cute5tupleIJNS5_1CILi1EEES8_S8_EEENS6_IJNS7_ILi192EEENS7_ILi160EEENS7_ILi64EEEEEELi64ENS_12float_e4m3_tEfNS_4arch4Sm90ELb0ELb1ELb1ELb1ELb0ELb0ELb0ELb1ELb1ELb1ELb1ELb0EEENS1_21CollectiveEpilogueFwdINS6_IJSA_SC_SB_EEES9_NS_10bfloat16_tESG_Li384ELb1ELb1ELb1ELb1EEENS1_36VarlenDynamicPersistentTileSchedulerILi192ELi160ELi384ELi128ELb1ELb1ELb1ELb1ELb0ELb1EEEEEEEEEvNT_6ParamsE,@"STO_CUDA_ENTRY STV_DEFAULT"
_ZN7cutlass13device_kernelIN5flash11enable_sm90INS1_16FlashAttnFwdSm90INS1_25CollectiveMainloopFwdSm90ILi2EN4cute5tupleIJNS5_1CILi1EEES8_S8_EEENS6_IJNS7_ILi192EEENS7_ILi160EEENS7_ILi64EEEEEELi64ENS_12float_e4m3_tEfNS_4arch4Sm90ELb0ELb1ELb1ELb1ELb0ELb0ELb0ELb1ELb1ELb1ELb1ELb0EEENS1_21CollectiveEpilogueFwdINS6_IJSA_SC_SB_EEES9_NS_10bfloat16_tESG_Li384ELb1ELb1ELb1ELb1EEENS1_36VarlenDynamicPersistentTileSchedulerILi192ELi160ELi384ELi128ELb1ELb1ELb1ELb1ELb0ELb1EEEEEEEEEvNT_6ParamsE:
[----:B------:R-:W-:Y:S01]  /*0000*/  LDC R1, c[0x0][0x37c] ;  /* 0x0000df00ff017b82 */ /* 0x000fe20000000800 */
[----:B------:R-:W-:Y:S05]  /*0010*/  EXIT ;  /* 0x000000000000794d */ /* 0x000fea0003800000 */
.L_x_4:
        /* <DEDUP_REMOVED lines=14> */
.L_x_13:


//--------------------- .text._ZN7cutlass13device_kernelIN5flash11enable_sm90INS1_16FlashAttnFwdSm90INS1_25CollectiveMainloopFwdSm90ILi2EN4cute5tupleIJNS5_1CILi1EEES8_S8_EEENS6_IJNS7_ILi192EEENS7_ILi160EEENS7_ILi64EEEEEELi64ENS_12float_e4m3_tEfNS_4arch4Sm90ELb0ELb1ELb1ELb1ELb0ELb1ELb0ELb1ELb1ELb1ELb1ELb0EEENS1_21CollectiveEpilogueFwdINS6_IJSA_SC_SB_EEES9_NS_10bfloat16_tESG_Li384ELb1ELb1ELb1ELb1EEENS1_36VarlenDynamicPersistentTileSchedulerILi192ELi160ELi384ELi128ELb1ELb1ELb1ELb1ELb0ELb1EEEEEEEEEvNT_6ParamsE --------------------------
	.section	.text._ZN7cutlass13device_kernelIN5flash11enable_sm90INS1_16FlashAttnFwdSm90INS1_25CollectiveMainloopFwdSm90ILi2EN4cute5tupleIJNS5_1CILi1EEES8_S8_EEENS6_IJNS7_ILi192EEENS7_ILi160EEENS7_ILi64EEEEEELi64ENS_12float_e4m3_tEfNS_4arch4Sm90ELb0ELb1ELb1ELb1ELb0ELb1ELb0ELb1ELb1ELb1ELb1ELb0EEENS1_21CollectiveEpilogueFwdINS6_IJSA_SC_SB_EEES9_NS_10bfloat16_tESG_Li384ELb1ELb1ELb1ELb1EEENS1_36VarlenDynamicPersistentTileSchedulerILi192ELi160ELi384ELi128ELb1ELb1ELb1ELb1ELb0ELb1EEEEEEEEEvNT_6ParamsE,"ax",@progbits
	.align	128
.text._ZN7cutlass13device_kernelIN5flash11enable_sm90INS1_16FlashAttnFwdSm90INS1_25CollectiveMainloopFwdSm90ILi2EN4cute5tupleIJNS5_1CILi1EEES8_S8_EEENS6_IJNS7_ILi192EEENS7_ILi160EEENS7_ILi64EEEEEELi64ENS_12float_e4m3_tEfNS_4arch4Sm90ELb0ELb1ELb1ELb1ELb0ELb1ELb0ELb1ELb1ELb1ELb1ELb0EEENS1_21CollectiveEpilogueFwdINS6_IJSA_SC_SB_EEES9_NS_10bfloat16_tESG_Li384ELb1ELb1ELb1ELb1EEENS1_36VarlenDynamicPersistentTileSchedulerILi192ELi160ELi384ELi128ELb1ELb1ELb1ELb1ELb0ELb1EEEEEEEEEvNT_6ParamsE:
        .type           _ZN7cutlass13device_kernelIN5flash11enable_sm90INS1_16FlashAttnFwdSm90INS1_25CollectiveMainloopFwdSm90ILi2EN4cute5tupleIJNS5_1CILi1EEES8_S8_EEENS6_IJNS7_ILi192EEENS7_ILi160EEENS7_ILi64EEEEEELi64ENS_12float_e4m3_tEfNS_4arch4Sm90ELb0ELb1ELb1ELb1ELb0ELb1ELb0ELb1ELb1ELb1ELb1ELb0EEENS1_21CollectiveEpilogueFwdINS6_IJSA_SC_SB_EEES9_NS_10bfloat16_tESG_Li384ELb1ELb1ELb1ELb1EEENS1_36VarlenDynamicPersistentTileSchedulerILi192ELi160ELi384ELi128ELb1ELb1ELb1ELb1ELb0ELb1EEEEEEEEEvNT_6ParamsE,@function
        .size           _ZN7cutlass13device_kernelIN5flash11enable_sm90INS1_16FlashAttnFwdSm90INS1_25CollectiveMainloopFwdSm90ILi2EN4cute5tupleIJNS5_1CILi1EEES8_S8_EEENS6_IJNS7_ILi192EEENS7_ILi160EEENS7_ILi64EEEEEELi64ENS_12float_e4m3_tEfNS_4arch4Sm90ELb0ELb1ELb1ELb1ELb0ELb1ELb0ELb1ELb1ELb1ELb1ELb0EEENS1_21CollectiveEpilogueFwdINS6_IJSA_SC_SB_EEES9_NS_10bfloat16_tESG_Li384ELb1ELb1ELb1ELb1EEENS1_36VarlenDynamicPersistentTileSchedulerILi192ELi160ELi384ELi128ELb1ELb1ELb1ELb1ELb0ELb1EEEEEEEEEvNT_6ParamsE,(.L_x_14 - _ZN7cutlass13device_kernelIN5flash11enable_sm90INS1_16FlashAttnFwdSm90INS1_25CollectiveMainloopFwdSm90ILi2EN4cute5tupleIJNS5_1CILi1EEES8_S8_EEENS6_IJNS7_ILi192EEENS7_ILi160EEENS7_ILi64EEEEEELi64ENS_12float_e4m3_tEfNS_4arch4Sm90ELb0ELb1ELb1ELb1ELb0ELb1ELb0ELb1ELb1ELb1ELb1ELb0EEENS1_21CollectiveEpilogueFwdINS6_IJSA_SC_SB_EEES9_NS_10bfloat16_tESG_Li384ELb1ELb1ELb1ELb1EEENS1_36VarlenDynamicPersistentTileSchedulerILi192ELi160ELi384ELi128ELb1ELb1ELb1ELb1ELb0ELb1EEEEEEEEEvNT_6ParamsE)
        .other          _ZN7cutlass13device_kernelIN5flash11enable_sm90INS1_16FlashAttnFwdSm90INS1_25CollectiveMainloopFwdSm90ILi2EN4cute5tupleIJNS5_1CILi1EEES8_S8_EEENS6_IJNS7_ILi192EEENS7_ILi160EEENS7_ILi64EEEEEELi64ENS_12float_e4m3_tEfNS_4arch4Sm90ELb0ELb1ELb1ELb1ELb0ELb1ELb0ELb1ELb1ELb1ELb1ELb0EEENS1_21CollectiveEpilogueFwdINS6_IJSA_SC_SB_EEES9_NS_10bfloat16_tESG_Li384ELb1ELb1ELb1ELb1EEENS1_36VarlenDynamicPersistentTileSchedulerILi192ELi160ELi384ELi128ELb1ELb1ELb1ELb1ELb0ELb1EEEEEEEEEvNT_6ParamsE,@"STO_CUDA_ENTRY STV_DEFAULT"
_ZN7cutlass13device_kernelIN5flash11enable_sm90INS1_16FlashAttnFwdSm90INS1_25CollectiveMainloopFwdSm90ILi2EN4cute5tupleIJNS5_1CILi1EEES8_S8_EEENS6_IJNS7_ILi192EEENS7_ILi160EEENS7_ILi64EEEEEELi64ENS_12float_e4m3_tEfNS_4arch4Sm90ELb0ELb1ELb1ELb1ELb0ELb1ELb0ELb1ELb1ELb1ELb1ELb0EEENS1_21CollectiveEpilogueFwdINS6_IJSA_SC_SB_EEES9_NS_10bfloat16_tESG_Li384ELb1ELb1ELb1ELb1EEENS1_36VarlenDynamicPersistentTileSchedulerILi192ELi160ELi384ELi128ELb1ELb1ELb1ELb1ELb0ELb1EEEEEEEEEvNT_6ParamsE:
[----:B------:R-:W-:Y:S01]  /*0000*/  LDC R1, c[0x0][0x37c] ;  /* 0x0000df00ff017b82 */ /* 0x000fe20000000800 */
[----:B------:R-:W-:Y:S05]  /*0010*/  EXIT ;  /* 0x000000000000794d */ /* 0x000fea0003800000 */
.L_x_5:
        /* <DEDUP_REMOVED lines=14> */
.L_x_14:


//--------------------- .text._ZN7cutlass13device_kernelIN5flash11enable_sm90INS1_16FlashAttnFwdSm90INS1_25CollectiveMainloopFwdSm90ILi2EN4cute5tupleIJNS5_1CILi1EEES8_S8_EEENS6_IJNS7_ILi192EEENS7_ILi160EEENS7_ILi64EEEEEELi64ENS_12float_e4m3_tEfNS_4arch4Sm90ELb1ELb0ELb1ELb0ELb0ELb0ELb0ELb1ELb1ELb1ELb1ELb0EEENS1_21CollectiveEpilogueFwdINS6_IJSA_SC_SB_EEES9_NS_10bfloat16_tESG_Li384ELb0ELb1ELb1ELb1EEENS1_19SingleTileSchedulerILb0ELb1ELb1ELi192EEEEEEEEEvNT_6ParamsE --------------------------
	.section	.text._ZN7cutlass13device_kernelIN5flash11enable_sm90INS1_16FlashAttnFwdSm90INS1_25CollectiveMainloopFwdSm90ILi2EN4cute5tupleIJNS5_1CILi1EEES8_S8_EEENS6_IJNS7_ILi192EEENS7_ILi160EEENS7_ILi64EEEEEELi64ENS_12float_e4m3_tEfNS_4arch4Sm90ELb1ELb0ELb1ELb0ELb0ELb0ELb0ELb1ELb1ELb1ELb1ELb0EEENS1_21CollectiveEpilogueFwdINS6_IJSA_SC_SB_EEES9_NS_10bfloat16_tESG_Li384ELb0ELb1ELb1ELb1EEENS1_19SingleTileSchedulerILb0ELb1ELb1ELi192EEEEEEEEEvNT_6ParamsE,"ax",@progbits
	.align	128
.text._ZN7cutlass13device_kernelIN5flash11enable_sm90INS1_16FlashAttnFwdSm90INS1_25CollectiveMainloopFwdSm90ILi2EN4cute5tupleIJNS5_1CILi1EEES8_S8_EEENS6_IJNS7_ILi192EEENS7_ILi160EEENS7_ILi64EEEEEELi64ENS_12float_e4m3_tEfNS_4arch4Sm90ELb1ELb0ELb1ELb0ELb0ELb0ELb0ELb1ELb1ELb1ELb1ELb0EEENS1_21CollectiveEpilogueFwdINS6_IJSA_SC_SB_EEES9_NS_10bfloat16_tESG_Li384ELb0ELb1ELb1ELb1EEENS1_19SingleTileSchedulerILb0ELb1ELb1ELi192EEEEEEEEEvNT_6ParamsE:
        .type           _ZN7cutlass13device_kernelIN5flash11enable_sm90INS1_16FlashAttnFwdSm90INS1_25CollectiveMainloopFwdSm90ILi2EN4cute5tupleIJNS5_1CILi1EEES8_S8_EEENS6_IJNS7_ILi192EEENS7_ILi160EEENS7_ILi64EEEEEELi64ENS_12float_e4m3_tEfNS_4arch4Sm90ELb1ELb0ELb1ELb0ELb0ELb0ELb0ELb1ELb1ELb1ELb1ELb0EEENS1_21CollectiveEpilogueFwdINS6_IJSA_SC_SB_EEES9_NS_10bfloat16_tESG_Li384ELb0ELb1ELb1ELb1EEENS1_19SingleTileSchedulerILb0ELb1ELb1ELi192EEEEEEEEEvNT_6ParamsE,@function
        .size           _ZN7cutlass13device_kernelIN5flash11enable_sm90INS1_16FlashAttnFwdSm90INS1_25CollectiveMainloopFwdSm90ILi2EN4cute5tupleIJNS5_1CILi1EEES8_S8_EEENS6_IJNS7_ILi192EEENS7_ILi160EEENS7_ILi64EEEEEELi64ENS_12float_e4m3_tEfNS_4arch4Sm90ELb1ELb0ELb1ELb0ELb0ELb0ELb0ELb1ELb1ELb1ELb1ELb0EEENS1_21CollectiveEpilogueFwdINS6_IJSA_SC_SB_EEES9_NS_10bfloat16_tESG_Li384ELb0ELb1ELb1ELb1EEENS1_19SingleTileSchedulerILb0ELb1ELb1ELi192EEEEEEEEEvNT_6ParamsE,(.L_x_15 - _ZN7cutlass13device_kernelIN5flash11enable_sm90INS1_16FlashAttnFwdSm90INS1_25CollectiveMainloopFwdSm90ILi2EN4cute5tupleIJNS5_1CILi1EEES8_S8_EEENS6_IJNS7_ILi192EEENS7_ILi160EEENS7_ILi64EEEEEELi64ENS_12float_e4m3_tEfNS_4arch4Sm90ELb1ELb0ELb1ELb0ELb0ELb0ELb0ELb1ELb1ELb1ELb1ELb0EEENS1_21CollectiveEpilogueFwdINS6_IJSA_SC_SB_EEES9_NS_10bfloat16_tESG_Li384ELb0ELb1ELb1ELb1EEENS1_19SingleTileSchedulerILb0ELb1ELb1ELi192EEEEEEEEEvNT_6ParamsE)
        .other          _ZN7cutlass13device_kernelIN5flash11enable_sm90INS1_16FlashAttnFwdSm90INS1_25CollectiveMainloopFwdSm90ILi2EN4cute5tupleIJNS5_1CILi1EEES8_S8_EEENS6_IJNS7_ILi192EEENS7_ILi160EEENS7_ILi64EEEEEELi64ENS_12float_e4m3_tEfNS_4arch4Sm90ELb1ELb0ELb1ELb0ELb0ELb0ELb0ELb1ELb1ELb1ELb1ELb0EEENS1_21CollectiveEpilogueFwdINS6_IJSA_SC_SB_EEES9_NS_10bfloat16_tESG_Li384ELb0ELb1ELb1ELb1EEENS1_19SingleTileSchedulerILb0ELb1ELb1ELi192EEEEEEEEEvNT_6ParamsE,@"STO_CUDA_ENTRY STV_DEFAULT"
_ZN7cutlass13device_kernelIN5flash11enable_sm90INS1_16FlashAttnFwdSm90INS1_25CollectiveMainloopFwdSm90ILi2EN4cute5tupleIJNS5_1CILi1EEES8_S8_EEENS6_IJNS7_ILi192EEENS7_ILi160EEENS7_ILi64EEEEEELi64ENS_12float_e4m3_tEfNS_4arch4Sm90ELb1ELb0ELb1ELb0ELb0ELb0ELb0ELb1ELb1ELb1ELb1ELb0EEENS1_21CollectiveEpilogueFwdINS6_IJSA_SC_SB_EEES9_NS_10bfloat16_tESG_Li384ELb0ELb1ELb1ELb1EEENS1_19SingleTileSchedulerILb0ELb1ELb1ELi192EEEEEEEEEvNT_6ParamsE:
[----:B------:R-:W-:Y:S01]  /*0000*/  LDC R1, c[0x0][0x37c] ;  /* 0x0000df00ff017b82 */ /* 0x000fe20000000800 */
[----:B------:R-:W-:Y:S05]  /*0010*/  EXIT ;  /* 0x000000000000794d */ /* 0x000fea0003800000 */
.L_x_6:
        /* <DEDUP_REMOVED lines=14> */
.L_x_15:


//--------------------- .text._ZN7cutlass13device_kernelIN5flash11enable_sm90INS1_16FlashAttnFwdSm90INS1_25CollectiveMainloopFwdSm90ILi2EN4cute5tupleIJNS5_1CILi1EEES8_S8_EEENS6_IJNS7_ILi192EEENS7_ILi160EEENS7_ILi64EEEEEELi64ENS_12float_e4m3_tEfNS_4arch4Sm90ELb1ELb0ELb1ELb1ELb0ELb0ELb0ELb1ELb1ELb1ELb1ELb0EEENS1_21CollectiveEpilogueFwdINS6_IJSA_SC_SB_EEES9_NS_10bfloat16_tESG_Li384ELb1ELb1ELb1ELb1EEENS1_36VarlenDynamicPersistentTileSchedulerILi192ELi160ELi384ELi128ELb1ELb1ELb1ELb1ELb1ELb1EEEEEEEEEvNT_6ParamsE --------------------------
	.section	.text._ZN7cutlass13device_kernelIN5flash11enable_sm90INS1_16FlashAttnFwdSm90INS1_25CollectiveMainloopFwdSm90ILi2EN4cute5tupleIJNS5_1CILi1EEES8_S8_EEENS6_IJNS7_ILi192EEENS7_ILi160EEENS7_ILi64EEEEEELi64ENS_12float_e4m3_tEfNS_4arch4Sm90ELb1ELb0ELb1ELb1ELb0ELb0ELb0ELb1ELb1ELb1ELb1ELb0EEENS1_21CollectiveEpilogueFwdINS6_IJSA_SC_SB_EEES9_NS_10bfloat16_tESG_Li384ELb1ELb1ELb1ELb1EEENS1_36VarlenDynamicPersistentTileSchedulerILi192ELi160ELi384ELi128ELb1ELb1ELb1ELb1ELb1ELb1EEEEEEEEEvNT_6ParamsE,"ax",@progbits
	.align	128
.text._ZN7cutlass13device_kernelIN5flash11enable_sm90INS1_16FlashAttnFwdSm90INS1_25CollectiveMainloopFwdSm90ILi2EN4cute5tupleIJNS5_1CILi1EEES8_S8_EEENS6_IJNS7_ILi192EEENS7_ILi160EEENS7_ILi64EEEEEELi64ENS_12float_e4m3_tEfNS_4arch4Sm90ELb1ELb0ELb1ELb1ELb0ELb0ELb0ELb1ELb1ELb1ELb1ELb0EEENS1_21CollectiveEpilogueFwdINS6_IJSA_SC_SB_EEES9_NS_10bfloat16_tESG_Li384ELb1ELb1ELb1ELb1EEENS1_36VarlenDynamicPersistentTileSchedulerILi192ELi160ELi384ELi128ELb1ELb1ELb1ELb1ELb1ELb1EEEEEEEEEvNT_6ParamsE:
        .type           _ZN7cutlass13device_kernelIN5flash11enable_sm90INS1_16FlashAttnFwdSm90INS1_25CollectiveMainloopFwdSm90ILi2EN4cute5tupleIJNS5_1CILi1EEES8_S8_EEENS6_IJNS7_ILi192EEENS7_ILi160EEENS7_ILi64EEEEEELi64ENS_12float_e4m3_tEfNS_4arch4Sm90ELb1ELb0ELb1ELb1ELb0ELb0ELb0ELb1ELb1ELb1ELb1ELb0EEENS1_21CollectiveEpilogueFwdINS6_IJSA_SC_SB_EEES9_NS_10bfloat16_tESG_Li384ELb1ELb1ELb1ELb1EEENS1_36VarlenDynamicPersistentTileSchedulerILi192ELi160ELi384ELi128ELb1ELb1ELb1ELb1ELb1ELb1EEEEEEEEEvNT_6ParamsE,@function
        .size           _ZN7cutlass13device_kernelIN5flash11enable_sm90INS1_16FlashAttnFwdSm90INS1_25CollectiveMainloopFwdSm90ILi2EN4cute5tupleIJNS5_1CILi1EEES8_S8_EEENS6_IJNS7_ILi192EEENS7_ILi160EEENS7_ILi64EEEEEELi64ENS_12float_e4m3_tEfNS_4arch4Sm90ELb1ELb0ELb1ELb1ELb0ELb0ELb0ELb1ELb1ELb1ELb1ELb0EEENS1_21CollectiveEpilogueFwdINS6_IJSA_SC_SB_EEES9_NS_10bfloat16_tESG_Li384ELb1ELb1ELb1ELb1EEENS1_36VarlenDynamicPersistentTileSchedulerILi192ELi160ELi384ELi128ELb1ELb1ELb1ELb1ELb1ELb1EEEEEEEEEvNT_6ParamsE,(.L_x_16 - _ZN7cutlass13device_kernelIN5flash11enable_sm90INS1_16FlashAttnFwdSm90INS1_25CollectiveMainloopFwdSm90ILi2EN4cute5tupleIJNS5_1CILi1EEES8_S8_EEENS6_IJNS7_ILi192EEENS7_ILi160EEENS7_ILi64EEEEEELi64ENS_12float_e4m3_tEfNS_4arch4Sm90ELb1ELb0ELb1ELb1ELb0ELb0ELb0ELb1ELb1ELb1ELb1ELb0EEENS1_21CollectiveEpilogueFwdINS6_IJSA_SC_SB_EEES9_NS_10bfloat16_tESG_Li384ELb1ELb1ELb1ELb1EEENS1_36VarlenDynamicPersistentTileSchedulerILi192ELi160ELi384ELi128ELb1ELb1ELb1ELb1ELb1ELb1EEEEEEEEEvNT_6ParamsE)
        .other          _ZN7cutlass13device_kernelIN5flash11enable_sm90INS1_16FlashAttnFwdSm90INS1_25CollectiveMainloopFwdSm90ILi2EN4cute5tupleIJNS5_1CILi1EEES8_S8_EEENS6_IJNS7_ILi192EEENS7_ILi160EEENS7_ILi64EEEEEELi64ENS_12float_e4m3_tEfNS_4arch4Sm90ELb1ELb0ELb1ELb1ELb0ELb0ELb0ELb1ELb1ELb1ELb1ELb0EEENS1_21CollectiveEpilogueFwdINS6_IJSA_SC_SB_EEES9_NS_10bfloat16_tESG_Li384ELb1ELb1ELb1ELb1EEENS1_36VarlenDynamicPersistentTileSchedulerILi192ELi160ELi384ELi128ELb1ELb1ELb1ELb1ELb1ELb1EEEEEEEEEvNT_6ParamsE,@"STO_CUDA_ENTRY STV_DEFAULT"
_ZN7cutlass13device_kernelIN5flash11enable_sm90INS1_16FlashAttnFwdSm90INS1_25CollectiveMainloopFwdSm90ILi2EN4cute5tupleIJNS5_1CILi1EEES8_S8_EEENS6_IJNS7_ILi192EEENS7_ILi160EEENS7_ILi64EEEEEELi64ENS_12float_e4m3_tEfNS_4arch4Sm90ELb1ELb0ELb1ELb1ELb0ELb0ELb0ELb1ELb1ELb1ELb1ELb0EEENS1_21CollectiveEpilogueFwdINS6_IJSA_SC_SB_EEES9_NS_10bfloat16_tESG_Li384ELb1ELb1ELb1ELb1EEENS1_36VarlenDynamicPersistentTileSchedulerILi192ELi160ELi384ELi128ELb1ELb1ELb1ELb1ELb1ELb1EEEEEEEEEvNT_6ParamsE:
[----:B------:R-:W-:Y:S01]  /*0000*/  LDC R1, c[0x0][0x37c] ;  /* 0x0000df00ff017b82 */ /* 0x000fe20000000800 */
[----:B------:R-:W-:Y:S05]  /*0010*/  EXIT ;  /* 0x000000000000794d */ /* 0x000fea0003800000 */
.L_x_7:
        /* <DEDUP_REMOVED lines=14> */
.L_x_16:


//--------------------- .text._ZN7cutlass13device_kernelIN5flash11enable_sm90INS1_16FlashAttnFwdSm90INS1_25CollectiveMainloopFwdSm90ILi2EN4cute5tupleIJNS5_1CILi1EEES8_S8_EEENS6_IJNS7_ILi192EEENS7_ILi160EEENS7_ILi64EEEEEELi64ENS_12float_e4m3_tEfNS_4arch4Sm90ELb1ELb0ELb1ELb1ELb0ELb1ELb0ELb1ELb1ELb1ELb1ELb0EEENS1_21CollectiveEpilogueFwdINS6_IJSA_SC_SB_EEES9_NS_10bfloat16_tESG_Li384ELb1ELb1ELb1ELb1EEENS1_36VarlenDynamicPersistentTileSchedulerILi192ELi160ELi384ELi128ELb1ELb1ELb1ELb1ELb1ELb1EEEEEEEEEvNT_6ParamsE --------------------------
	.section	.text._ZN7cutlass13device_kernelIN5flash11enable_sm90INS1_16FlashAttnFwdSm90INS1_25CollectiveMainloopFwdSm90ILi2EN4cute5tupleIJNS5_1CILi1EEES8_S8_EEENS6_IJNS7_ILi192EEENS7_ILi160EEENS7_ILi64EEEEEELi64ENS_12float_e4m3_tEfNS_4arch4Sm90ELb1ELb0ELb1ELb1ELb0ELb1ELb0ELb1ELb1ELb1ELb1ELb0EEENS1_21CollectiveEpilogueFwdINS6_IJSA_SC_SB_EEES9_NS_10bfloat16_tESG_Li384ELb1ELb1ELb1ELb1EEENS1_36VarlenDynamicPersistentTileSchedulerILi192ELi160ELi384ELi128ELb1ELb1ELb1ELb1ELb1ELb1EEEEEEEEEvNT_6ParamsE,"ax",@progbits
	.align	128
.text._ZN7cutlass13device_kernelIN5flash11enable_sm90INS1_16FlashAttnFwdSm90INS1_25CollectiveMainloopFwdSm90ILi2EN4cute5tupleIJNS5_1CILi1EEES8_S8_EEENS6_IJNS7_ILi192EEENS7_ILi160EEENS7_ILi64EEEEEELi64ENS_12float_e4m3_tEfNS_4arch4Sm90ELb1ELb0ELb1ELb1ELb0ELb1ELb0ELb1ELb1ELb1ELb1ELb0EEENS1_21CollectiveEpilogueFwdINS6_IJSA_SC_SB_EEES9_NS_10bfloat16_tESG_Li384ELb1ELb1ELb1ELb1EEENS1_36VarlenDynamicPersistentTileSchedulerILi192ELi160ELi384ELi128ELb1ELb1ELb1ELb1ELb1ELb1EEEEEEEEEvNT_6ParamsE:
        .type           _ZN7cutlass13device_kernelIN5flash11enable_sm90INS1_16FlashAttnFwdSm90INS1_25CollectiveMainloopFwdSm90ILi2EN4cute5tupleIJNS5_1CILi1EEES8_S8_EEENS6_IJNS7_ILi192EEENS7_ILi160EEENS7_ILi64EEEEEELi64ENS_12float_e4m3_tEfNS_4arch4Sm90ELb1ELb0ELb1ELb1ELb0ELb1ELb0ELb1ELb1ELb1ELb1ELb0EEENS1_21CollectiveEpilogueFwdINS6_IJSA_SC_SB_EEES9_NS_10bfloat16_tESG_Li384ELb1ELb1ELb1ELb1EEENS1_36VarlenDynamicPersistentTileSchedulerILi192ELi160ELi384ELi128ELb1ELb1ELb1ELb1ELb1ELb1EEEEEEEEEvNT_6ParamsE,@function
        .size           _ZN7cutlass13device_kernelIN5flash11enable_sm90INS1_16FlashAttnFwdSm90INS1_25CollectiveMainloopFwdSm90ILi2EN4cute5tupleIJNS5_1CILi1EEES8_S8_EEENS6_IJNS7_ILi192EEENS7_ILi160EEENS7_ILi64EEEEEELi64ENS_12float_e4m3_tEfNS_4arch4Sm90ELb1ELb0ELb1ELb1ELb0ELb1ELb0ELb1ELb1ELb1ELb1ELb0EEENS1_21CollectiveEpilogueFwdINS6_IJSA_SC_SB_EEES9_NS_10bfloat16_tESG_Li384ELb1ELb1ELb1ELb1EEENS1_36VarlenDynamicPersistentTileSchedulerILi192ELi160ELi384ELi128ELb1ELb1ELb1ELb1ELb1ELb1EEEEEEEEEvNT_6ParamsE,(.L_x_17 - _ZN7cutlass13device_kernelIN5flash11enable_sm90INS1_16FlashAttnFwdSm90INS1_25CollectiveMainloopFwdSm90ILi2EN4cute5tupleIJNS5_1CILi1EEES8_S8_EEENS6_IJNS7_ILi192EEENS7_ILi160EEENS7_ILi64EEEEEELi64ENS_12float_e4m3_tEfNS_4arch4Sm90ELb1ELb0ELb1ELb1ELb0ELb1ELb0ELb1ELb1ELb1ELb1ELb0EEENS1_21CollectiveEpilogueFwdINS6_IJSA_SC_SB_EEES9_NS_10bfloat16_tESG_Li384ELb1ELb1ELb1ELb1EEENS1_36VarlenDynamicPersistentTileSchedulerILi192ELi160ELi384ELi128ELb1ELb1ELb1ELb1ELb1ELb1EEEEEEEEEvNT_6ParamsE)
        .other          _ZN7cutlass13device_kernelIN5flash11enable_sm90INS1_16FlashAttnFwdSm90INS1_25CollectiveMainloopFwdSm90ILi2EN4cute5tupleIJNS5_1CILi1EEES8_S8_EEENS6_IJNS7_ILi192EEENS7_ILi160EEENS7_ILi64EEEEEELi64ENS_12float_e4m3_tEfNS_4arch4Sm90ELb1ELb0ELb1ELb1ELb0ELb1ELb0ELb1ELb1ELb1ELb1ELb0EEENS1_21CollectiveEpilogueFwdINS6_IJSA_SC_SB_EEES9_NS_10bfloat16_tESG_Li384ELb1ELb1ELb1ELb1EEENS1_36VarlenDynamicPersistentTileSchedulerILi192ELi160ELi384ELi128ELb1ELb1ELb1ELb1ELb1ELb1EEEEEEEEEvNT_6ParamsE,@"STO_CUDA_ENTRY STV_DEFAULT"
_ZN7cutlass13device_kernelIN5flash11enable_sm90INS1_16FlashAttnFwdSm90INS1_25CollectiveMainloopFwdSm90ILi2EN4cute5tupleIJNS5_1CILi1EEES8_S8_EEENS6_IJNS7_ILi192EEENS7_ILi160EEENS7_ILi64EEEEEELi64ENS_12float_e4m3_tEfNS_4arch4Sm90ELb1ELb0ELb1ELb1ELb0ELb1ELb0ELb1ELb1ELb1ELb1ELb0EEENS1_21CollectiveEpilogueFwdINS6_IJSA_SC_SB_EEES9_NS_10bfloat16_tESG_Li384ELb1ELb1ELb1ELb1EEENS1_36VarlenDynamicPersistentTileSchedulerILi192ELi160ELi384ELi128ELb1ELb1ELb1ELb1ELb1ELb1EEEEEEEEEvNT_6ParamsE:
[----:B------:R-:W-:Y:S01]  /*0000*/  LDC R1, c[0x0][0x37c] ;  /* 0x0000df00ff017b82 */ /* 0x000fe20000000800 */
[----:B------:R-:W-:Y:S05]  /*0010*/  EXIT ;  /* 0x000000000000794d */ /* 0x000fea0003800000 */
.L_x_8:
        /* <DEDUP_REMOVED lines=14> */
.L_x_17:


//--------------------- .nv.shared.reserved.0     --------------------------
	.section	.nv.shared.reserved.0,"aw",@nobits
	.weak		__nv_reservedSMEM_offset_0_alias
	.size		__nv_reservedSMEM_offset_0_alias, 0, 64
	.other		__nv_reservedSMEM_offset_0_alias,@"STO_CUDA_RESERVED_SHARED STV_DEFAULT"
__nv_reservedSMEM_offset_0_alias:
	.zero		0
	.zero		64


//--------------------- .nv.global                --------------------------
	.section	.nv.global,"aw",@nobits
.nv.global:
	.type		_ZN79_INTERNAL_5e5267d4_43_flash_fwd_hdim64_e4m3_split_softcap_sm90_cu_a6473388_33884cute1_E,@object
	.size		_ZN79_INTERNAL_5e5267d4_43_flash_fwd_hdim64_e4m3_split_softcap_sm90_cu_a6473388_33884cute1_E,(_ZN79_INTERNAL_5e5267d4_43_flash_fwd_hdim64_e4m3_split_softcap_sm90_cu_a6473388_33884cuda3std3__45__cpo6cbeginE - _ZN79_INTERNAL_5e5267d4_43_flash_fwd_hdim64_e4m3_split_softcap_sm90_cu_a6473388_33884cute1_E)
_ZN79_INTERNAL_5e5267d4_43_flash_fwd_hdim64_e4m3_split_softcap_sm90_cu_a6473388_33884cute1_E:
	.zero		1
	.type		_ZN79_INTERNAL_5e5267d4_43_flash_fwd_hdim64_e4m3_split_softcap_sm90_cu_a6473388_33884cuda3std3__45__cpo6cbeginE,@object
	.size		_ZN79_INTERNAL_5e5267d4_43_flash_fwd_hdim64_e4m3_split_softcap_sm90_cu_a6473388_33884cuda3std3__45__cpo6cbeginE,(_ZN79_INTERNAL_5e5267d4_43_flash_fwd_hdim64_e4m3_split_softcap_sm90_cu_a6473388_33884cuda3std3__48in_placeE - _ZN79_INTERNAL_5e5267d4_43_flash_fwd_hdim64_e4m3_split_softcap_sm90_cu_a6473388_33884cuda3std3__45__cpo6cbeginE)
_ZN79_INTERNAL_5e5267d4_43_flash_fwd_hdim64_e4m3_split_softcap_sm90_cu_a6473388_33884cuda3std3__45__cpo6cbeginE:
	.zero		1
	.type		_ZN79_INTERNAL_5e5267d4_43_flash_fwd_hdim64_e4m3_split_softcap_sm90_cu_a6473388_33884cuda3std3__48in_placeE,@object
	.size		_ZN79_INTERNAL_5e5267d4_43_flash_fwd_hdim64_e4m3_split_softcap_sm90_cu_a6473388_33884cuda3std3__48in_placeE,(_ZN79_INTERNAL_5e5267d4_43_flash_fwd_hdim64_e4m3_split_softcap_sm90_cu_a6473388_33884cuda3std6ranges3__45__cpo9iter_moveE - _ZN79_INTERNAL_5e5267d4_43_flash_fwd_hdim64_e4m3_split_softcap_sm90_cu_a6473388_33884cuda3std3__48in_placeE)
_ZN79_INTERNAL_5e5267d4_43_flash_fwd_hdim64_e4m3_split_softcap_sm90_cu_a6473388_33884cuda3std3__48in_placeE:
	.zero		1
	.type		_ZN79_INTERNAL_5e5267d4_43_flash_fwd_hdim64_e4m3_split_softcap_sm90_cu_a6473388_33884cuda3std6ranges3__45__cpo9iter_moveE,@object
	.size		_ZN79_INTERNAL_5e5267d4_43_flash_fwd_hdim64_e4m3_split_softcap_sm90_cu_a6473388_33884cuda3std6ranges3__45__cpo9iter_moveE,(_ZN79_INTERNAL_5e5267d4_43_flash_fwd_hdim64_e4m3_split_softcap_sm90_cu_a6473388_33884cuda3std3__45__cpo5beginE - _ZN79_INTERNAL_5e5267d4_43_flash_fwd_hdim64_e4m3_split_softcap_sm90_cu_a6473388_33884cuda3std6ranges3__45__cpo9iter_moveE)
_ZN79_INTERNAL_5e5267d4_43_flash_fwd_hdim64_e4m3_split_softcap_sm90_cu_a6473388_33884cuda3std6ranges3__45__cpo9iter_moveE:
	.zero		1
	.type		_ZN79_INTERNAL_5e5267d4_43_flash_fwd_hdim64_e4m3_split_softcap_sm90_cu_a6473388_33884cuda3std3__45__cpo5beginE,@object
	.size		_ZN79_INTERNAL_5e5267d4_43_flash_fwd_hdim64_e4m3_split_softcap_sm90_cu_a6473388_33884cuda3std3__45__cpo5beginE,(_ZN79_INTERNAL_5e5267d4_43_flash_fwd_hdim64_e4m3_split_softcap_sm90_cu_a6473388_33884cuda3std3__481_GLOBAL__N__5e5267d4_43_flash_fwd_hdim64_e4m3_split_softcap_sm90_cu_a6473388_33886ignoreE - _ZN79_INTERNAL_5e5267d4_43_flash_fwd_hdim64_e4m3_split_softcap_sm90_cu_a6473388_33884cuda3std3__45__cpo5beginE)
_ZN79_INTERNAL_5e5267d4_43_flash_fwd_hdim64_e4m3_split_softcap_sm90_cu_a6473388_33884cuda3std3__45__cpo5beginE:
	.zero		1
	.type		_ZN79_INTERNAL_5e5267d4_43_flash_fwd_hdim64_e4m3_split_softcap_sm90_cu_a6473388_33884cuda3std3__481_GLOBAL__N__5e5267d4_43_flash_fwd_hdim64_e4m3_split_softcap_sm90_cu_a6473388_33886ignoreE,@object
	.size		_ZN79_INTERNAL_5e5267d4_43_flash_fwd_hdim64_e4m3_split_softcap_sm90_cu_a6473388_33884cuda3std3__481_GLOBAL__N__5e5267d4_43_flash_fwd_hdim64_e4m3_split_softcap_sm90_cu_a6473388_33886ignoreE,(_ZN79_INTERNAL_5e5267d4_43_flash_fwd_hdim64_e4m3_split_softcap_sm90_cu_a6473388_33884cute7productE - _ZN79_INTERNAL_5e5267d4_43_flash_fwd_hdim64_e4m3_split_softcap_sm90_cu_a6473388_33884cuda3std3__481_GLOBAL__N__5e5267d4_43_flash_fwd_hdim64_e4m3_split_softcap_sm90_cu_a6473388_33886ignoreE)
_ZN79_INTERNAL_5e5267d4_43_flash_fwd_hdim64_e4m3_split_softcap_sm90_cu_a6473388_33884cuda3std3__481_GLOBAL__N__5e5267d4_43_flash_fwd_hdim64_e4m3_split_softcap_sm90_cu_a6473388_33886ignoreE:
	.zero		1
	.type		_ZN79_INTERNAL_5e5267d4_43_flash_fwd_hdim64_e4m3_split_softcap_sm90_cu_a6473388_33884cute7productE,@object
	.size		_ZN79_INTERNAL_5e5267d4_43_flash_fwd_hdim64_e4m3_split_softcap_sm90_cu_a6473388_33884cute7productE,(_ZN79_INTERNAL_5e5267d4_43_flash_fwd_hdim64_e4m3_split_softcap_sm90_cu_a6473388_33884cuda3std3__45__cpo3endE - _ZN79_INTERNAL_5e5267d4_43_flash_fwd_hdim64_e4m3_split_softcap_sm90_cu_a6473388_33884cute7productE)
_ZN79_INTERNAL_5e5267d4_43_flash_fwd_hdim64_e4m3_split_softcap_sm90_cu_a6473388_33884cute7productE:
	.zero		1
	.type		_ZN79_INTERNAL_5e5267d4_43_flash_fwd_hdim64_e4m3_split_softcap_sm90_cu_a6473388_33884cuda3std3__45__cpo3endE,@object
	.size		_ZN79_INTERNAL_5e5267d4_43_flash_fwd_hdim64_e4m3_split_softcap_sm90_cu_a6473388_33884cuda3std3__45__cpo3endE,(_ZN79_INTERNAL_5e5267d4_43_flash_fwd_hdim64_e4m3_split_softcap_sm90_cu_a6473388_33884cuda3std3__419piecewise_constructE - _ZN79_INTERNAL_5e5267d4_43_flash_fwd_hdim64_e4m3_split_softcap_sm90_cu_a6473388_33884cuda3std3__45__cpo3endE)
_ZN79_INTERNAL_5e5267d4_43_flash_fwd_hdim64_e4m3_split_softcap_sm90_cu_a6473388_33884cuda3std3__45__cpo3endE:
	.zero		1
	.type		_ZN79_INTERNAL_5e5267d4_43_flash_fwd_hdim64_e4m3_split_softcap_sm90_cu_a6473388_33884cuda3std3__419piecewise_constructE,@object
	.size		_ZN79_INTERNAL_5e5267d4_43_flash_fwd_hdim64_e4m3_split_softcap_sm90_cu_a6473388_33884cuda3std3__419piecewise_constructE,(_ZN79_INTERNAL_5e5267d4_43_flash_fwd_hdim64_e4m3_split_softcap_sm90_cu_a6473388_33884cuda3std3__45__cpo4cendE - _ZN79_INTERNAL_5e5267d4_43_flash_fwd_hdim64_e4m3_split_softcap_sm90_cu_a6473388_33884cuda3std3__419piecewise_constructE)
_ZN79_INTERNAL_5e5267d4_43_flash_fwd_hdim64_e4m3_split_softcap_sm90_cu_a6473388_33884cuda3std3__419piecewise_constructE:
	.zero		1
	.type		_ZN79_INTERNAL_5e5267d4_43_flash_fwd_hdim64_e4m3_split_softcap_sm90_cu_a6473388_33884cuda3std3__45__cpo4cendE,@object
	.size		_ZN79_INTERNAL_5e5267d4_43_flash_fwd_hdim64_e4m3_split_softcap_sm90_cu_a6473388_33884cuda3std3__45__cpo4cendE,(_ZN79_INTERNAL_5e5267d4_43_flash_fwd_hdim64_e4m3_split_softcap_sm90_cu_a6473388_33884cuda3std6ranges3__45__cpo4swapE - _ZN79_INTERNAL_5e5267d4_43_flash_fwd_hdim64_e4m3_split_softcap_sm90_cu_a6473388_33884cuda3std3__45__cpo4cendE)
_ZN79_INTERNAL_5e5267d4_43_flash_fwd_hdim64_e4m3_split_softcap_sm90_cu_a6473388_33884cuda3std3__45__cpo4cendE:
	.zero		1
	.type		_ZN79_INTERNAL_5e5267d4_43_flash_fwd_hdim64_e4m3_split_softcap_sm90_cu_a6473388_33884cuda3std6ranges3__45__cpo4swapE,@object
	.size		_ZN79_INTERNAL_5e5267d4_43_flash_fwd_hdim64_e4m3_split_softcap_sm90_cu_a6473388_33884cuda3std6ranges3__45__cpo4swapE,(.L_7 - _ZN79_INTERNAL_5e5267d4_43_flash_fwd_hdim64_e4m3_split_softcap_sm90_cu_a6473388_33884cuda3std6ranges3__45__cpo4swapE)
_ZN79_INTERNAL_5e5267d4_43_flash_fwd_hdim64_e4m3_split_softcap_sm90_cu_a6473388_33884cuda3std6ranges3__45__cpo4swapE:
	.zero		1
.L_7:


//--------------------- .nv.constant0._ZN7cutlass13device_kernelIN5flash11enable_sm90INS1_16FlashAttnFwdSm90INS1_25CollectiveMainloopFwdSm90ILi2EN4cute5tupleIJNS5_1CILi1EEES8_S8_EEENS6_IJNS7_ILi192EEENS7_ILi160EEENS7_ILi64EEEEEELi64ENS_12float_e4m3_tEfNS_4arch4Sm90ELb0ELb0ELb1ELb0ELb0ELb0ELb0ELb1ELb1ELb1ELb1ELb0EEENS1_21CollectiveEpilogueFwdINS6_IJSA_SC_SB_EEES9_NS_10bfloat16_tESG_Li384ELb0ELb1ELb1ELb1EEENS1_19SingleTileSchedulerILb0ELb1ELb1ELi192EEEEEEEEEvNT_6ParamsE --------------------------
	.section	.nv.constant0._ZN7cutlass13device_kernelIN5flash11enable_sm90INS1_16FlashAttnFwdSm90INS1_25CollectiveMainloopFwdSm90ILi2EN4cute5tupleIJNS5_1CILi1EEES8_S8_EEENS6_IJNS7_ILi192EEENS7_ILi160EEENS7_ILi64EEEEEELi64ENS_12float_e4m3_tEfNS_4arch4Sm90ELb0ELb0ELb1ELb0ELb0ELb0ELb0ELb1ELb1ELb1ELb1ELb0EEENS1_21CollectiveEpilogueFwdINS6_IJSA_SC_SB_EEES9_NS_10bfloat16_tESG_Li384ELb0ELb1ELb1ELb1EEENS1_19SingleTileSchedulerILb0ELb1ELb1ELi192EEEEEEEEEvNT_6ParamsE,"a",@progbits
	.sectionflags	@""
	.align	4
.nv.constant0._ZN7cutlass13device_kernelIN5flash11enable_sm90INS1_16FlashAttnFwdSm90INS1_25CollectiveMainloopFwdSm90ILi2EN4cute5tupleIJNS5_1CILi1EEES8_S8_EEENS6_IJNS7_ILi192EEENS7_ILi160EEENS7_ILi64EEEEEELi64ENS_12float_e4m3_tEfNS_4arch4Sm90ELb0ELb0ELb1ELb0ELb0ELb0ELb0ELb1ELb1ELb1ELb1ELb0EEENS1_21CollectiveEpilogueFwdINS6_IJSA_SC_SB_EEES9_NS_10bfloat16_tESG_Li384ELb0ELb1ELb1ELb1EEENS1_19SingleTileSchedulerILb0ELb1ELb1ELi192EEEEEEEEEvNT_6ParamsE:
	.zero		3456


//--------------------- .nv.constant0._ZN7cutlass13device_kernelIN5flash11enable_sm90INS1_16FlashAttnFwdSm90INS1_25CollectiveMainloopFwdSm90ILi2EN4cute5tupleIJNS5_1CILi1EEES8_S8_EEENS6_IJNS7_ILi192EEENS7_ILi160EEENS7_ILi64EEEEEELi64ENS_12float_e4m3_tEfNS_4arch4Sm90ELb0ELb0ELb1ELb1ELb0ELb0ELb0ELb1ELb1ELb1ELb1ELb0EEENS1_21CollectiveEpilogueFwdINS6_IJSA_SC_SB_EEES9_NS_10bfloat16_tESG_Li384ELb1ELb1ELb1ELb1EEENS1_36VarlenDynamicPersistentTileSchedulerILi192ELi160ELi384ELi128ELb1ELb1ELb1ELb0ELb1ELb1EEEEEEEEEvNT_6ParamsE --------------------------
	.section	.nv.constant0._ZN7cutlass13device_kernelIN5flash11enable_sm90INS1_16FlashAttnFwdSm90INS1_25CollectiveMainloopFwdSm90ILi2EN4cute5tupleIJNS5_1CILi1EEES8_S8_EEENS6_IJNS7_ILi192EEENS7_ILi160EEENS7_ILi64EEEEEELi64ENS_12float_e4m3_tEfNS_4arch4Sm90ELb0ELb0ELb1ELb1ELb0ELb0ELb0ELb1ELb1ELb1ELb1ELb0EEENS1_21CollectiveEpilogueFwdINS6_IJSA_SC_SB_EEES9_NS_10bfloat16_tESG_Li384ELb1ELb1ELb1ELb1EEENS1_36VarlenDynamicPersistentTileSchedulerILi192ELi160ELi384ELi128ELb1ELb1ELb1ELb0ELb1ELb1EEEEEEEEEvNT_6ParamsE,"a",@progbits
	.sectionflags	@""
	.align	4
.nv.constant0._ZN7cutlass13device_kernelIN5flash11enable_sm90INS1_16FlashAttnFwdSm90INS1_25CollectiveMainloopFwdSm90ILi2EN4cute5tupleIJNS5_1CILi1EEES8_S8_EEENS6_IJNS7_ILi192EEENS7_ILi160EEENS7_ILi64EEEEEELi64ENS_12float_e4m3_tEfNS_4arch4Sm90ELb0ELb0ELb1ELb1ELb0ELb0ELb0ELb1ELb1ELb1ELb1ELb0EEENS1_21CollectiveEpilogueFwdINS6_IJSA_SC_SB_EEES9_NS_10bfloat16_tESG_Li384ELb1ELb1ELb1ELb1EEENS1_36VarlenDynamicPersistentTileSchedulerILi192ELi160ELi384ELi128ELb1ELb1ELb1ELb0ELb1ELb1EEEEEEEEEvNT_6ParamsE:
	.zero		3584


//--------------------- .nv.constant0._ZN7cutlass13device_kernelIN5flash11enable_sm90INS1_16FlashAttnFwdSm90INS1_25CollectiveMainloopFwdSm90ILi2EN4cute5tupleIJNS5_1CILi1EEES8_S8_EEENS6_IJNS7_ILi192EEENS7_ILi160EEENS7_ILi64EEEEEELi64ENS_12float_e4m3_tEfNS_4arch4Sm90ELb0ELb0ELb1ELb1ELb0ELb1ELb0ELb1ELb1ELb1ELb1ELb0EEENS1_21CollectiveEpilogueFwdINS6_IJSA_SC_SB_EEES9_NS_10bfloat16_tESG_Li384ELb1ELb1ELb1ELb1EEENS1_36VarlenDynamicPersistentTileSchedulerILi192ELi160ELi384ELi128ELb1ELb1ELb1ELb0ELb1ELb1EEEEEEEEEvNT_6ParamsE --------------------------
	.section	.nv.constant0._ZN7cutlass13device_kernelIN5flash11enable_sm90INS1_16FlashAttnFwdSm90INS1_25CollectiveMainloopFwdSm90ILi2EN4cute5tupleIJNS5_1CILi1EEES8_S8_EEENS6_IJNS7_ILi192EEENS7_ILi160EEENS7_ILi64EEEEEELi64ENS_12float_e4m3_tEfNS_4arch4Sm90ELb0ELb0ELb1ELb1ELb0ELb1ELb0ELb1ELb1ELb1ELb1ELb0EEENS1_21CollectiveEpilogueFwdINS6_IJSA_SC_SB_EEES9_NS_10bfloat16_tESG_Li384ELb1ELb1ELb1ELb1EEENS1_36VarlenDynamicPersistentTileSchedulerILi192ELi160ELi384ELi128ELb1ELb1ELb1ELb0ELb1ELb1EEEEEEEEEvNT_6ParamsE,"a",@progbits
	.sectionflags	@""
	.align	4
.nv.constant0._ZN7cutlass13device_kernelIN5flash11enable_sm90INS1_16FlashAttnFwdSm90INS1_25CollectiveMainloopFwdSm90ILi2EN4cute5tupleIJNS5_1CILi1EEES8_S8_EEENS6_IJNS7_ILi192EEENS7_ILi160EEENS7_ILi64EEEEEELi64ENS_12float_e4m3_tEfNS_4arch4Sm90ELb0ELb0ELb1ELb1ELb0ELb1ELb0ELb1ELb1ELb1ELb1ELb0EEENS1_21CollectiveEpilogueFwdINS6_IJSA_SC_SB_EEES9_NS_10bfloat16_tESG_Li384ELb1ELb1ELb1ELb1EEENS1_36VarlenDynamicPersistentTileSchedulerILi192ELi160ELi384ELi128ELb1ELb1ELb1ELb0ELb1ELb1EEEEEEEEEvNT_6ParamsE:
	.zero		3584


//--------------------- .nv.constant0._ZN7cutlass13device_kernelIN5flash11enable_sm90INS1_16FlashAttnFwdSm90INS1_25CollectiveMainloopFwdSm90ILi2EN4cute5tupleIJNS5_1CILi1EEES8_S8_EEENS6_IJNS7_ILi192EEENS7_ILi160EEENS7_ILi64EEEEEELi64ENS_12float_e4m3_tEfNS_4arch4Sm90ELb0ELb1ELb1ELb0ELb0ELb0ELb0ELb1ELb1ELb1ELb1ELb0EEENS1_21CollectiveEpilogueFwdINS6_IJSA_SC_SB_EEES9_NS_10bfloat16_tESG_Li384ELb0ELb1ELb1ELb1EEENS1_19SingleTileSchedulerILb0ELb1ELb1ELi192EEEEEEEEEvNT_6ParamsE --------------------------
	.section	.nv.constant0._ZN7cutlass13device_kernelIN5flash11enable_sm90INS1_16FlashAttnFwdSm90INS1_25CollectiveMainloopFwdSm90ILi2EN4cute5tupleIJNS5_1CILi1EEES8_S8_EEENS6_IJNS7_ILi192EEENS7_ILi160EEENS7_ILi64EEEEEELi64ENS_12float_e4m3_tEfNS_4arch4Sm90ELb0ELb1ELb1ELb0ELb0ELb0ELb0ELb1ELb1ELb1ELb1ELb0EEENS1_21CollectiveEpilogueFwdINS6_IJSA_SC_SB_EEES9_NS_10bfloat16_tESG_Li384ELb0ELb1ELb1ELb1EEENS1_19SingleTileSchedulerILb0ELb1ELb1ELi192EEEEEEEEEvNT_6ParamsE,"a",@progbits
	.sectionflags	@""
	.align	4
.nv.constant0._ZN7cutlass13device_kernelIN5flash11enable_sm90INS1_16FlashAttnFwdSm90INS1_25CollectiveMainloopFwdSm90ILi2EN4cute5tupleIJNS5_1CILi1EEES8_S8_EEENS6_IJNS7_ILi192EEENS7_ILi160EEENS7_ILi64EEEEEELi64ENS_12float_e4m3_tEfNS_4arch4Sm90ELb0ELb1ELb1ELb0ELb0ELb0ELb0ELb1ELb1ELb1ELb1ELb0EEENS1_21CollectiveEpilogueFwdINS6_IJSA_SC_SB_EEES9_NS_10bfloat16_tESG_Li384ELb0ELb1ELb1ELb1EEENS1_19SingleTileSchedulerILb0ELb1ELb1ELi192EEEEEEEEEvNT_6ParamsE:
	.zero		3456


//--------------------- .nv.constant0._ZN7cutlass13device_kernelIN5flash11enable_sm90INS1_16FlashAttnFwdSm90INS1_25CollectiveMainloopFwdSm90ILi2EN4cute5tupleIJNS5_1CILi1EEES8_S8_EEENS6_IJNS7_ILi192EEENS7_ILi160EEENS7_ILi64EEEEEELi64ENS_12float_e4m3_tEfNS_4arch4Sm90ELb0ELb1ELb1ELb1ELb0ELb0ELb0ELb1ELb1ELb1ELb1ELb0EEENS1_21CollectiveEpilogueFwdINS6_IJSA_SC_SB_EEES9_NS_10bfloat16_tESG_Li384ELb1ELb1ELb1ELb1EEENS1_36VarlenDynamicPersistentTileSchedulerILi192ELi160ELi384ELi128ELb1ELb1ELb1ELb1ELb0ELb1EEEEEEEEEvNT_6ParamsE --------------------------
	.section	.nv.constant0._ZN7cutlass13device_kernelIN5flash11enable_sm90INS1_16FlashAttnFwdSm90INS1_25CollectiveMainloopFwdSm90ILi2EN4cute5tupleIJNS5_1CILi1EEES8_S8_EEENS6_IJNS7_ILi192EEENS7_ILi160EEENS7_ILi64EEEEEELi64ENS_12float_e4m3_tEfNS_4arch4Sm90ELb0ELb1ELb1ELb1ELb0ELb0ELb0ELb1ELb1ELb1ELb1ELb0EEENS1_21CollectiveEpilogueFwdINS6_IJSA_SC_SB_EEES9_NS_10bfloat16_tESG_Li384ELb1ELb1ELb1ELb1EEENS1_36VarlenDynamicPersistentTileSchedulerILi192ELi160ELi384ELi128ELb1ELb1ELb1ELb1ELb0ELb1EEEEEEEEEvNT_6ParamsE,"a",@progbits
	.sectionflags	@""
	.align	4
.nv.constant0._ZN7cutlass13device_kernelIN5flash11enable_sm90INS1_16FlashAttnFwdSm90INS1_25CollectiveMainloopFwdSm90ILi2EN4cute5tupleIJNS5_1CILi1EEES8_S8_EEENS6_IJNS7_ILi192EEENS7_ILi160EEENS7_ILi64EEEEEELi64ENS_12float_e4m3_tEfNS_4arch4Sm90ELb0ELb1ELb1ELb1ELb0ELb0ELb0ELb1ELb1ELb1ELb1ELb0EEENS1_21CollectiveEpilogueFwdINS6_IJSA_SC_SB_EEES9_NS_10bfloat16_tESG_Li384ELb1ELb1ELb1ELb1EEENS1_36VarlenDynamicPersistentTileSchedulerILi192ELi160ELi384ELi128ELb1ELb1ELb1ELb1ELb0ELb1EEEEEEEEEvNT_6ParamsE:
	.zero		3584


//--------------------- .nv.constant0._ZN7cutlass13device_kernelIN5flash11enable_sm90INS1_16FlashAttnFwdSm90INS1_25CollectiveMainloopFwdSm90ILi2EN4cute5tupleIJNS5_1CILi1EEES8_S8_EEENS6_IJNS7_ILi192EEENS7_ILi160EEENS7_ILi64EEEEEELi64ENS_12float_e4m3_tEfNS_4arch4Sm90ELb0ELb1ELb1ELb1ELb0ELb1ELb0ELb1ELb1ELb1ELb1ELb0EEENS1_21CollectiveEpilogueFwdINS6_IJSA_SC_SB_EEES9_NS_10bfloat16_tESG_Li384ELb1ELb1ELb1ELb1EEENS1_36VarlenDynamicPersistentTileSchedulerILi192ELi160ELi384ELi128ELb1ELb1ELb1ELb1ELb0ELb1EEEEEEEEEvNT_6ParamsE --------------------------
	.section	.nv.constant0._ZN7cutlass13device_kernelIN5flash11enable_sm90INS1_16FlashAttnFwdSm90INS1_25CollectiveMainloopFwdSm90ILi2EN4cute5tupleIJNS5_1CILi1EEES8_S8_EEENS6_IJNS7_ILi192EEENS7_ILi160EEENS7_ILi64EEEEEELi64ENS_12float_e4m3_tEfNS_4arch4Sm90ELb0ELb1ELb1ELb1ELb0ELb1ELb0ELb1ELb1ELb1ELb1ELb0EEENS1_21CollectiveEpilogueFwdINS6_IJSA_SC_SB_EEES9_NS_10bfloat16_tESG_Li384ELb1ELb1ELb1ELb1EEENS1_36VarlenDynamicPersistentTileSchedulerILi192ELi160ELi384ELi128ELb1ELb1ELb1ELb1ELb0ELb1EEEEEEEEEvNT_6ParamsE,"a",@progbits
	.sectionflags	@""
	.align	4
.nv.constant0._ZN7cutlass13device_kernelIN5flash11enable_sm90INS1_16FlashAttnFwdSm90INS1_25CollectiveMainloopFwdSm90ILi2EN4cute5tupleIJNS5_1CILi1EEES8_S8_EEENS6_IJNS7_ILi192EEENS7_ILi160EEENS7_ILi64EEEEEELi64ENS_12float_e4m3_tEfNS_4arch4Sm90ELb0ELb1ELb1ELb1ELb0ELb1ELb0ELb1ELb1ELb1ELb1ELb0EEENS1_21CollectiveEpilogueFwdINS6_IJSA_SC_SB_EEES9_NS_10bfloat16_tESG_Li384ELb1ELb1ELb1ELb1EEENS1_36VarlenDynamicPersistentTileSchedulerILi192ELi160ELi384ELi128ELb1ELb1ELb1ELb1ELb0ELb1EEEEEEEEEvNT_6ParamsE:
	.zero		3584


//--------------------- .nv.constant0._ZN7cutlass13device_kernelIN5flash11enable_sm90INS1_16FlashAttnFwdSm90INS1_25CollectiveMainloopFwdSm90ILi2EN4cute5tupleIJNS5_1CILi1EEES8_S8_EEENS6_IJNS7_ILi192EEENS7_ILi160EEENS7_ILi64EEEEEELi64ENS_12float_e4m3_tEfNS_4arch4Sm90ELb1ELb0ELb1ELb0ELb0ELb0ELb0ELb1ELb1ELb1ELb1ELb0EEENS1_21CollectiveEpilogueFwdINS6_IJSA_SC_SB_EEES9_NS_10bfloat16_tESG_Li384ELb0ELb1ELb1ELb1EEENS1_19SingleTileSchedulerILb0ELb1ELb1ELi192EEEEEEEEEvNT_6ParamsE --------------------------
	.section	.nv.constant0._ZN7cutlass13device_kernelIN5flash11enable_sm90INS1_16FlashAttnFwdSm90INS1_25CollectiveMainloopFwdSm90ILi2EN4cute5tupleIJNS5_1CILi1EEES8_S8_EEENS6_IJNS7_ILi192EEENS7_ILi160EEENS7_ILi64EEEEEELi64ENS_12float_e4m3_tEfNS_4arch4Sm90ELb1ELb0ELb1ELb0ELb0ELb0ELb0ELb1ELb1ELb1ELb1ELb0EEENS1_21CollectiveEpilogueFwdINS6_IJSA_SC_SB_EEES9_NS_10bfloat16_tESG_Li384ELb0ELb1ELb1ELb1EEENS1_19SingleTileSchedulerILb0ELb1ELb1ELi192EEEEEEEEEvNT_6ParamsE,"a",@progbits
	.sectionflags	@""
	.align	4
.nv.constant0._ZN7cutlass13device_kernelIN5flash11enable_sm90INS1_16FlashAttnFwdSm90INS1_25CollectiveMainloopFwdSm90ILi2EN4cute5tupleIJNS5_1CILi1EEES8_S8_EEENS6_IJNS7_ILi192EEENS7_ILi160EEENS7_ILi64EEEEEELi64ENS_12float_e4m3_tEfNS_4arch4Sm90ELb1ELb0ELb1ELb0ELb0ELb0ELb0ELb1ELb1ELb1ELb1ELb0EEENS1_21CollectiveEpilogueFwdINS6_IJSA_SC_SB_EEES9_NS_10bfloat16_tESG_Li384ELb0ELb1ELb1ELb1EEENS1_19SingleTileSchedulerILb0ELb1ELb1ELi192EEEEEEEEEvNT_6ParamsE:
	.zero		3456


//--------------------- .nv.constant0._ZN7cutlass13device_kernelIN5flash11enable_sm90INS1_16FlashAttnFwdSm90INS1_25CollectiveMainloopFwdSm90ILi2EN4cute5tupleIJNS5_1CILi1EEES8_S8_EEENS6_IJNS7_ILi192EEENS7_ILi160EEENS7_ILi64EEEEEELi64ENS_12float_e4m3_tEfNS_4arch4Sm90ELb1ELb0ELb1ELb1ELb0ELb0ELb0ELb1ELb1ELb1ELb1ELb0EEENS1_21CollectiveEpilogueFwdINS6_IJSA_SC_SB_EEES9_NS_10bfloat16_tESG_Li384ELb1ELb1ELb1ELb1EEENS1_36VarlenDynamicPersistentTileSchedulerILi192ELi160ELi384ELi128ELb1ELb1ELb1ELb1ELb1ELb1EEEEEEEEEvNT_6ParamsE --------------------------
	.section	.nv.constant0._ZN7cutlass13device_kernelIN5flash11enable_sm90INS1_16FlashAttnFwdSm90INS1_25CollectiveMainloopFwdSm90ILi2EN4cute5tupleIJNS5_1CILi1EEES8_S8_EEENS6_IJNS7_ILi192EEENS7_ILi160EEENS7_ILi64EEEEEELi64ENS_12float_e4m3_tEfNS_4arch4Sm90ELb1ELb0ELb1ELb1ELb0ELb0ELb0ELb1ELb1ELb1ELb1ELb0EEENS1_21CollectiveEpilogueFwdINS6_IJSA_SC_SB_EEES9_NS_10bfloat16_tESG_Li384ELb1ELb1ELb1ELb1EEENS1_36VarlenDynamicPersistentTileSchedulerILi192ELi160ELi384ELi128ELb1ELb1ELb1ELb1ELb1ELb1EEEEEEEEEvNT_6ParamsE,"a",@progbits
	.sectionflags	@""
	.align	4
.nv.constant0._ZN7cutlass13device_kernelIN5flash11enable_sm90INS1_16FlashAttnFwdSm90INS1_25CollectiveMainloopFwdSm90ILi2EN4cute5tupleIJNS5_1CILi1EEES8_S8_EEENS6_IJNS7_ILi192EEENS7_ILi160EEENS7_ILi64EEEEEELi64ENS_12float_e4m3_tEfNS_4arch4Sm90ELb1ELb0ELb1ELb1ELb0ELb0ELb0ELb1ELb1ELb1ELb1ELb0EEENS1_21CollectiveEpilogueFwdINS6_IJSA_SC_SB_EEES9_NS_10bfloat16_tESG_Li384ELb1ELb1ELb1ELb1EEENS1_36VarlenDynamicPersistentTileSchedulerILi192ELi160ELi384ELi128ELb1ELb1ELb1ELb1ELb1ELb1EEEEEEEEEvNT_6ParamsE:
	.zero		3584


//--------------------- .nv.constant0._ZN7cutlass13device_kernelIN5flash11enable_sm90INS1_16FlashAttnFwdSm90INS1_25CollectiveMainloopFwdSm90ILi2EN4cute5tupleIJNS5_1CILi1EEES8_S8_EEENS6_IJNS7_ILi192EEENS7_ILi160EEENS7_ILi64EEEEEELi64ENS_12float_e4m3_tEfNS_4arch4Sm90ELb1ELb0ELb1ELb1ELb0ELb1ELb0ELb1ELb1ELb1ELb1ELb0EEENS1_21CollectiveEpilogueFwdINS6_IJSA_SC_SB_EEES9_NS_10bfloat16_tESG_Li384ELb1ELb1ELb1ELb1EEENS1_36VarlenDynamicPersistentTileSchedulerILi192ELi160ELi384ELi128ELb1ELb1ELb1ELb1ELb1ELb1EEEEEEEEEvNT_6ParamsE --------------------------
	.section	.nv.constant0._ZN7cutlass13device_kernelIN5flash11enable_sm90INS1_16FlashAttnFwdSm90INS1_25CollectiveMainloopFwdSm90ILi2EN4cute5tupleIJNS5_1CILi1EEES8_S8_EEENS6_IJNS7_ILi192EEENS7_ILi160EEENS7_ILi64EEEEEELi64ENS_12float_e4m3_tEfNS_4arch4Sm90ELb1ELb0ELb1ELb1ELb0ELb1ELb0ELb1ELb1ELb1ELb1ELb0EEENS1_21CollectiveEpilogueFwdINS6_IJSA_SC_SB_EEES9_NS_10bfloat16_tESG_Li384ELb1ELb1ELb1ELb1EEENS1_36VarlenDynamicPersistentTileSchedulerILi192ELi160ELi384ELi128ELb1ELb1ELb1ELb1ELb1ELb1EEEEEEEEEvNT_6ParamsE,"a",@progbits
	.sectionflags	@""
	.align	4
.nv.constant0._ZN7cutlass13device_kernelIN5flash11enable_sm90INS1_16FlashAttnFwdSm90INS1_25CollectiveMainloopFwdSm90ILi2EN4cute5tupleIJNS5_1CILi1EEES8_S8_EEENS6_IJNS7_ILi192EEENS7_ILi160EEENS7_ILi64EEEEEELi64ENS_12float_e4m3_tEfNS_4arch4Sm90ELb1ELb0ELb1ELb1ELb0ELb1ELb0ELb1ELb1ELb1ELb1ELb0EEENS1_21CollectiveEpilogueFwdINS6_IJSA_SC_SB_EEES9_NS_10bfloat16_tESG_Li384ELb1ELb1ELb1ELb1EEENS1_36VarlenDynamicPersistentTileSchedulerILi192ELi160ELi384ELi128ELb1ELb1ELb1ELb1ELb1ELb1EEEEEEEEEvNT_6ParamsE:
	.zero		3584


//--------------------- SYMBOLS --------------------------

	.type		.nv.reservedSmem.offset0,@object
	.size		.nv.reservedSmem.offset0,0x4
